// auto-generated by cutlass_sweep.gemm — config: {"arch": "sm_90", "cluster_m": 1, "cluster_n": 1, "dtype": "fp16", "dtype_b": "fp16", "layout": "nt", "stages": 0, "tile_k": 64, "tile_m": 256, "tile_n": 64}
#include "cutlass/cutlass.h"
#include "cutlass/gemm/collective/collective_builder.hpp"
#include "cutlass/gemm/device/gemm_universal_adapter.h"
#include "cutlass/gemm/kernel/gemm_universal.hpp"
#include "cutlass/epilogue/collective/collective_builder.hpp"

using ElemA = cutlass::half_t;
using ElemB = cutlass::half_t;
using ElemCD = cutlass::half_t;
using Acc  = float;
using TileShape    = cute::Shape<cute::_256, cute::_64, cute::_64>;
using ClusterShape = cute::Shape<cute::_1, cute::_1, cute::_1>;

using CollectiveEpilogue = typename cutlass::epilogue::collective::CollectiveBuilder<
    cutlass::arch::Sm90, cutlass::arch::OpClassTensorOp,
    TileShape, ClusterShape,
    cutlass::epilogue::collective::EpilogueTileAuto,
    Acc, Acc,
    ElemCD, cutlass::layout::RowMajor, 128 / cutlass::sizeof_bits<ElemCD>::value,
    ElemCD, cutlass::layout::RowMajor, 128 / cutlass::sizeof_bits<ElemCD>::value,
    cutlass::epilogue::collective::EpilogueScheduleAuto
  >::CollectiveOp;

using CollectiveMainloop = typename cutlass::gemm::collective::CollectiveBuilder<
    cutlass::arch::Sm90, cutlass::arch::OpClassTensorOp,
    ElemA, cutlass::layout::RowMajor, 128 / cutlass::sizeof_bits<ElemA>::value,
    ElemB, cutlass::layout::ColumnMajor, 128 / cutlass::sizeof_bits<ElemB>::value,
    Acc,
    TileShape, ClusterShape,
    cutlass::gemm::collective::StageCountAutoCarveout<static_cast<int>(sizeof(typename CollectiveEpilogue::SharedStorage))>,
    cutlass::gemm::collective::KernelScheduleAuto
  >::CollectiveOp;

using GemmKernel = cutlass::gemm::kernel::GemmUniversal<
    cute::Shape<int,int,int,int>,
    CollectiveMainloop,
    CollectiveEpilogue
>;
using Gemm = cutlass::gemm::device::GemmUniversalAdapter<GemmKernel>;

// Force the device kernel symbol into the cubin without needing a host main.
auto* _anchor = &cutlass::device_kernel<GemmKernel>;


// ===== COMPILED SASS (sm_90a) =====

	.target	sm_90a

	.elftype	@"ET_EXEC"


//--------------------- .note.nv.tkinfo           --------------------------
	.section	.note.nv.tkinfo,"",@"SHT_NOTE"
	.sectionflags	@"SHF_NOTE_NV_TKINFO"
	.tkinfo
        /*0018*/ 	.word	0x00000002
        /*0030*/ 	.string	""
        /*0030*/ 	.string	"ptxas"
        /*0030*/ 	.string	"Cuda compilation tools, release 13.0, V13.0.88"
        /*0030*/ 	.string	"Build cuda_13.0.r13.0/compiler.36424714_0"
        /*0030*/ 	.string	"-arch sm_90a -m 64 "



//--------------------- .note.nv.cuinfo           --------------------------
	.section	.note.nv.cuinfo,"",@"SHT_NOTE"
	.sectionflags	@"SHF_NOTE_NV_CUINFO"
        /*0018*/ 	.short	0x0002
        /*001a*/ 	.short	0x005a
        /*001c*/ 	.short	0x0082
	.zero		2


//--------------------- .nv.info                  --------------------------
	.section	.nv.info,"",@"SHT_CUDA_INFO"
	.align	4


	//----- nvinfo : EIATTR_REGCOUNT
	.align		4
        /*0000*/ 	.byte	0x04, 0x2f
        /*0002*/ 	.short	(.L_15 - .L_14)
	.align		4
.L_14:
        /*0004*/ 	.word	index@(_ZN7cutlass13device_kernelINS_4gemm6kernel13GemmUniversalIN4cute5tupleIJiiiiEEENS1_10collective13CollectiveMmaINS1_34MainloopSm90TmaGmmaWarpSpecializedILi5ENS5_IJNS4_1CILi1EEESB_SB_EEENS1_35KernelTmaWarpSpecializedCooperativeEEENS5_IJNSA_ILi256EEENSA_ILi64EEESG_EEENS_6half_tENS5_IJlSB_lEEESI_SJ_NS4_8TiledMMAINS4_8MMA_AtomIJNS4_4SM904GMMA25MMA_64x64x16_F32F16F16_SSILNSN_5MajorE0ELSP_0ELNSN_7ScaleInE1ELSQ_1EEEEEENS4_6LayoutINS5_IJNSA_ILi2EEESB_SB_EEENS5_IJSB_NSA_ILi0EEESW_EEEEENS5_IJNS4_10UnderscoreESZ_SZ_EEEEENS4_13SM90_TMA_LOADENS4_14ComposedLayoutINS4_7SwizzleILi3ELi4ELi3EEENS4_18smem_ptr_flag_bitsILi16EEENST_INS5_IJNSA_ILi8EEESG_EEENS5_IJSG_SB_EEEEEEEvNS4_8identityES12_S1C_vS1D_EENS_8epilogue10collective6detail29Sm90TmaWarpSpecializedAdapterINS1G_15DefaultEpilogueISI_SJ_SJ_NS1F_6thread17LinearCombinationISI_Li1EffLNS1K_9ScaleType4KindE0ELNS_15FloatRoundStyleE2ESI_EENS1_15EpilogueDefaultEEEEEvvEEEEvNT_6ParamsE)
        /*0008*/ 	.word	0x000000a8


	//----- nvinfo : EIATTR_FRAME_SIZE
	.align		4
.L_15:
        /*000c*/ 	.byte	0x04, 0x11
        /*000e*/ 	.short	(.L_17 - .L_16)
	.align		4
.L_16:
        /*0010*/ 	.word	index@(_ZN7cutlass13device_kernelINS_4gemm6kernel13GemmUniversalIN4cute5tupleIJiiiiEEENS1_10collective13CollectiveMmaINS1_34MainloopSm90TmaGmmaWarpSpecializedILi5ENS5_IJNS4_1CILi1EEESB_SB_EEENS1_35KernelTmaWarpSpecializedCooperativeEEENS5_IJNSA_ILi256EEENSA_ILi64EEESG_EEENS_6half_tENS5_IJlSB_lEEESI_SJ_NS4_8TiledMMAINS4_8MMA_AtomIJNS4_4SM904GMMA25MMA_64x64x16_F32F16F16_SSILNSN_5MajorE0ELSP_0ELNSN_7ScaleInE1ELSQ_1EEEEEENS4_6LayoutINS5_IJNSA_ILi2EEESB_SB_EEENS5_IJSB_NSA_ILi0EEESW_EEEEENS5_IJNS4_10UnderscoreESZ_SZ_EEEEENS4_13SM90_TMA_LOADENS4_14ComposedLayoutINS4_7SwizzleILi3ELi4ELi3EEENS4_18smem_ptr_flag_bitsILi16EEENST_INS5_IJNSA_ILi8EEESG_EEENS5_IJSG_SB_EEEEEEEvNS4_8identityES12_S1C_vS1D_EENS_8epilogue10collective6detail29Sm90TmaWarpSpecializedAdapterINS1G_15DefaultEpilogueISI_SJ_SJ_NS1F_6thread17LinearCombinationISI_Li1EffLNS1K_9ScaleType4KindE0ELNS_15FloatRoundStyleE2ESI_EENS1_15EpilogueDefaultEEEEEvvEEEEvNT_6ParamsE)
        /*0014*/ 	.word	0x00000000


	//----- nvinfo : EIATTR_MIN_STACK_SIZE
	.align		4
.L_17:
        /*0018*/ 	.byte	0x04, 0x12
        /*001a*/ 	.short	(.L_19 - .L_18)
	.align		4
.L_18:
        /*001c*/ 	.word	index@(_ZN7cutlass13device_kernelINS_4gemm6kernel13GemmUniversalIN4cute5tupleIJiiiiEEENS1_10collective13CollectiveMmaINS1_34MainloopSm90TmaGmmaWarpSpecializedILi5ENS5_IJNS4_1CILi1EEESB_SB_EEENS1_35KernelTmaWarpSpecializedCooperativeEEENS5_IJNSA_ILi256EEENSA_ILi64EEESG_EEENS_6half_tENS5_IJlSB_lEEESI_SJ_NS4_8TiledMMAINS4_8MMA_AtomIJNS4_4SM904GMMA25MMA_64x64x16_F32F16F16_SSILNSN_5MajorE0ELSP_0ELNSN_7ScaleInE1ELSQ_1EEEEEENS4_6LayoutINS5_IJNSA_ILi2EEESB_SB_EEENS5_IJSB_NSA_ILi0EEESW_EEEEENS5_IJNS4_10UnderscoreESZ_SZ_EEEEENS4_13SM90_TMA_LOADENS4_14ComposedLayoutINS4_7SwizzleILi3ELi4ELi3EEENS4_18smem_ptr_flag_bitsILi16EEENST_INS5_IJNSA_ILi8EEESG_EEENS5_IJSG_SB_EEEEEEEvNS4_8identityES12_S1C_vS1D_EENS_8epilogue10collective6detail29Sm90TmaWarpSpecializedAdapterINS1G_15DefaultEpilogueISI_SJ_SJ_NS1F_6thread17LinearCombinationISI_Li1EffLNS1K_9ScaleType4KindE0ELNS_15FloatRoundStyleE2ESI_EENS1_15EpilogueDefaultEEEEEvvEEEEvNT_6ParamsE)
        /*0020*/ 	.word	0x00000000
.L_19:


//--------------------- .nv.compat                --------------------------
	.section	.nv.compat,"",@"SHT_CUDA_COMPAT_INFO"
	.align	4
        /*0000*/ 	.byte	0x02, 0x09, 0x01, 0x00, 0x02, 0x02, 0x04, 0x00, 0x02, 0x05, 0x05, 0x00, 0x03, 0x07, 0x01, 0x01
        /*0010*/ 	.byte	0x02, 0x03, 0x01, 0x00, 0x02, 0x06, 0x01, 0x00, 0x04, 0x0b, 0x08, 0x00, 0x00, 0x00, 0x00, 0x00
        /*0020*/ 	.byte	0x00, 0x00, 0x00, 0x00


//--------------------- .nv.info._ZN7cutlass13device_kernelINS_4gemm6kernel13GemmUniversalIN4cute5tupleIJiiiiEEENS1_10collective13CollectiveMmaINS1_34MainloopSm90TmaGmmaWarpSpecializedILi5ENS5_IJNS4_1CILi1EEESB_SB_EEENS1_35KernelTmaWarpSpecializedCooperativeEEENS5_IJNSA_ILi256EEENSA_ILi64EEESG_EEENS_6half_tENS5_IJlSB_lEEESI_SJ_NS4_8TiledMMAINS4_8MMA_AtomIJNS4_4SM904GMMA25MMA_64x64x16_F32F16F16_SSILNSN_5MajorE0ELSP_0ELNSN_7ScaleInE1ELSQ_1EEEEEENS4_6LayoutINS5_IJNSA_ILi2EEESB_SB_EEENS5_IJSB_NSA_ILi0EEESW_EEEEENS5_IJNS4_10UnderscoreESZ_SZ_EEEEENS4_13SM90_TMA_LOADENS4_14ComposedLayoutINS4_7SwizzleILi3ELi4ELi3EEENS4_18smem_ptr_flag_bitsILi16EEENST_INS5_IJNSA_ILi8EEESG_EEENS5_IJSG_SB_EEEEEEEvNS4_8identityES12_S1C_vS1D_EENS_8epilogue10collective6detail29Sm90TmaWarpSpecializedAdapterINS1G_15DefaultEpilogueISI_SJ_SJ_NS1F_6thread17LinearCombinationISI_Li1EffLNS1K_9ScaleType4KindE0ELNS_15FloatRoundStyleE2ESI_EENS1_15EpilogueDefaultEEEEEvvEEEEvNT_6ParamsE --------------------------
	.section	.nv.info._ZN7cutlass13device_kernelINS_4gemm6kernel13GemmUniversalIN4cute5tupleIJiiiiEEENS1_10collective13CollectiveMmaINS1_34MainloopSm90TmaGmmaWarpSpecializedILi5ENS5_IJNS4_1CILi1EEESB_SB_EEENS1_35KernelTmaWarpSpecializedCooperativeEEENS5_IJNSA_ILi256EEENSA_ILi64EEESG_EEENS_6half_tENS5_IJlSB_lEEESI_SJ_NS4_8TiledMMAINS4_8MMA_AtomIJNS4_4SM904GMMA25MMA_64x64x16_F32F16F16_SSILNSN_5MajorE0ELSP_0ELNSN_7ScaleInE1ELSQ_1EEEEEENS4_6LayoutINS5_IJNSA_ILi2EEESB_SB_EEENS5_IJSB_NSA_ILi0EEESW_EEEEENS5_IJNS4_10UnderscoreESZ_SZ_EEEEENS4_13SM90_TMA_LOADENS4_14ComposedLayoutINS4_7SwizzleILi3ELi4ELi3EEENS4_18smem_ptr_flag_bitsILi16EEENST_INS5_IJNSA_ILi8EEESG_EEENS5_IJSG_SB_EEEEEEEvNS4_8identityES12_S1C_vS1D_EENS_8epilogue10collective6detail29Sm90TmaWarpSpecializedAdapterINS1G_15DefaultEpilogueISI_SJ_SJ_NS1F_6thread17LinearCombinationISI_Li1EffLNS1K_9ScaleType4KindE0ELNS_15FloatRoundStyleE2ESI_EENS1_15EpilogueDefaultEEEEEvvEEEEvNT_6ParamsE,"",@"SHT_CUDA_INFO"
	.sectionflags	@""
	.align	4


	//----- nvinfo : EIATTR_CUDA_API_VERSION
	.align		4
        /*0000*/ 	.byte	0x04, 0x37
        /*0002*/ 	.short	(.L_21 - .L_20)
.L_20:
        /*0004*/ 	.word	0x00000082


	//----- nvinfo : EIATTR_KPARAM_INFO
	.align		4
.L_21:
        /*0008*/ 	.byte	0x04, 0x17
        /*000a*/ 	.short	(.L_23 - .L_22)
.L_22:
        /*000c*/ 	.word	0x00000000
        /*0010*/ 	.short	0x0000
        /*0012*/ 	.short	0x0070
        /*0014*/ 	.byte	0x00, 0xf0, 0x01, 0x10


	//----- nvinfo : EIATTR_SPARSE_MMA_MASK
	.align		4
.L_23:
        /*0018*/ 	.byte	0x03, 0x50
        /*001a*/ 	.short	0x0000


	//----- nvinfo : EIATTR_MAXREG_COUNT
	.align		4
        /*001c*/ 	.byte	0x03, 0x1b
        /*001e*/ 	.short	0x00a8


	//----- nvinfo : EIATTR_NUM_BARRIERS
	.align		4
        /*0020*/ 	.byte	0x02, 0x4c
        /*0022*/ 	.byte	0x01
	.zero		1


	//----- nvinfo : EIATTR_EXTERNS
	.align		4
        /*0024*/ 	.byte	0x04, 0x0f
        /*0026*/ 	.short	(.L_25 - .L_24)


	//   ....[0]....
	.align		4
.L_24:
        /*0028*/ 	.word	index@(__assertfail)


	//----- nvinfo : EIATTR_MERCURY_ISA_VERSION
	.align		4
.L_25:
        /*002c*/ 	.byte	0x03, 0x5f
        /*002e*/ 	.short	0x0101


	//----- nvinfo : EIATTR_INT_WARP_WIDE_INSTR_OFFSETS
	.align		4
        /*0030*/ 	.byte	0x04, 0x31
        /*0032*/ 	.short	(.L_27 - .L_26)


	//   ....[0]....
.L_26:
        /*0034*/ 	.word	0x000003a0


	//   ....[1]....
        /*0038*/ 	.word	0x000003b0


	//   ....[2]....
        /*003c*/ 	.word	0x000004f0


	//----- nvinfo : EIATTR_COOP_GROUP_MASK_REGIDS
	.align		4
.L_27:
        /*0040*/ 	.byte	0x04, 0x29
        /*0042*/ 	.short	(.L_29 - .L_28)


	//   ....[0]....
.L_28:
        /*0044*/ 	.word	0xffffffff


	//   ....[1]....
        /*0048*/ 	.word	0xffffffff


	//   ....[2]....
        /*004c*/ 	.word	0xffffffff


	//   ....[3]....
        /*0050*/ 	.word	0xffffffff


	//   ....[4]....
        /*0054*/ 	.word	0xffffffff


	//----- nvinfo : EIATTR_COOP_GROUP_INSTR_OFFSETS
	.align		4
.L_29:
        /*0058*/ 	.byte	0x04, 0x28
        /*005a*/ 	.short	(.L_31 - .L_30)


	//   ....[0]....
.L_30:
        /*005c*/ 	.word	0x00000060


	//   ....[1]....
        /*0060*/ 	.word	0x00000070


	//   ....[2]....
        /*0064*/ 	.word	0x00000130


	//   ....[3]....
        /*0068*/ 	.word	0x000002e0


	//   ....[4]....
        /*006c*/ 	.word	0x00000fa0


	//----- nvinfo : EIATTR_REG_RECONFIG
	.align		4
.L_31:
        /*0070*/ 	.byte	0x01, 0x54
	.zero		2


	//----- nvinfo : EIATTR_SYSCALL_OFFSETS
	.align		4
        /*0074*/ 	.byte	0x04, 0x46
        /*0076*/ 	.short	(.L_33 - .L_32)


	//   ....[0]....
.L_32:
        /*0078*/ 	.word	0x00001160


	//----- nvinfo : EIATTR_MBARRIER_INSTR_OFFSETS
	.align		4
.L_33:
        /*007c*/ 	.byte	0x04, 0x39
        /*007e*/ 	.short	(.L_35 - .L_34)


	//   ....[0]....
.L_34:
        /*0080*/ 	.word	0x00000230
        /*0084*/ 	.word	0x000000ff
        /*0088*/ 	.word	0x00000000
        /*008c*/ 	.short	0x0100
        /*008e*/ 	.byte	0x08
	.zero		1


	//   ....[1]....
        /*0090*/ 	.word	0x00000240
        /*0094*/ 	.word	0x000000ff
        /*0098*/ 	.word	0x00000028
        /*009c*/ 	.short	0x0100
        /*009e*/ 	.byte	0x08
	.zero		1


	//   ....[2]....
        /*00a0*/ 	.word	0x00000250
        /*00a4*/ 	.word	0x000000ff
        /*00a8*/ 	.word	0x00000008
        /*00ac*/ 	.short	0x0100
        /*00ae*/ 	.byte	0x08
	.zero		1


	//   ....[3]....
        /*00b0*/ 	.word	0x00000260
        /*00b4*/ 	.word	0x000000ff
        /*00b8*/ 	.word	0x00000030
        /*00bc*/ 	.short	0x0100
        /*00be*/ 	.byte	0x08
	.zero		1


	//   ....[4]....
        /*00c0*/ 	.word	0x00000270
        /*00c4*/ 	.word	0x000000ff
        /*00c8*/ 	.word	0x00000010
        /*00cc*/ 	.short	0x0100
        /*00ce*/ 	.byte	0x08
	.zero		1


	//   ....[5]....
        /*00d0*/ 	.word	0x00000280
        /*00d4*/ 	.word	0x000000ff
        /*00d8*/ 	.word	0x00000038
        /*00dc*/ 	.short	0x0100
        /*00de*/ 	.byte	0x08
	.zero		1


	//   ....[6]....
        /*00e0*/ 	.word	0x00000290
        /*00e4*/ 	.word	0x000000ff
        /*00e8*/ 	.word	0x00000018
        /*00ec*/ 	.short	0x0100
        /*00ee*/ 	.byte	0x08
	.zero		1


	//   ....[7]....
        /*00f0*/ 	.word	0x000002a0
        /*00f4*/ 	.word	0x000000ff
        /*00f8*/ 	.word	0x00000040
        /*00fc*/ 	.short	0x0100
        /*00fe*/ 	.byte	0x08
	.zero		1


	//   ....[8]....
        /*0100*/ 	.word	0x000002b0
        /*0104*/ 	.word	0x000000ff
        /*0108*/ 	.word	0x00000020
        /*010c*/ 	.short	0x0100
        /*010e*/ 	.byte	0x08
	.zero		1


	//   ....[9]....
        /*0110*/ 	.word	0x000002c0
        /*0114*/ 	.word	0x000000ff
        /*0118*/ 	.word	0x00000048
        /*011c*/ 	.short	0x0100
        /*011e*/ 	.byte	0x08
	.zero		1


	//   ....[10]....
        /*0120*/ 	.word	0x00000560
        /*0124*/ 	.word	0x000000ff
        /*0128*/ 	.word	0x00000060
        /*012c*/ 	.short	0x0100
        /*012e*/ 	.byte	0x06
	.zero		1


	//   ....[11]....
        /*0130*/ 	.word	0x000005c0
        /*0134*/ 	.word	0x000000ff
        /*0138*/ 	.word	0x00000068
        /*013c*/ 	.short	0x0100
        /*013e*/ 	.byte	0x06
	.zero		1


	//   ....[12]....
        /*0140*/ 	.word	0x000011e0
        /*0144*/ 	.word	0x00000003
        /*0148*/ 	.word	0x00000000
        /*014c*/ 	.short	0x010a
        /*014e*/ 	.byte	0x3f
	.zero		1


	//   ....[13]....
        /*0150*/ 	.word	0x00001220
        /*0154*/ 	.word	0x00000003
        /*0158*/ 	.word	0x00000000
        /*015c*/ 	.short	0x010a
        /*015e*/ 	.byte	0x3f
	.zero		1


	//   ....[14]....
        /*0160*/ 	.word	0x00001740
        /*0164*/ 	.word	0x000000ff
        /*0168*/ 	.word	0x00000000
        /*016c*/ 	.short	0x010a
        /*016e*/ 	.byte	0x08
	.zero		1


	//   ....[15]....
        /*0170*/ 	.word	0x00001780
        /*0174*/ 	.word	0x000000ff
        /*0178*/ 	.word	0x00000000
        /*017c*/ 	.short	0x010a
        /*017e*/ 	.byte	0x08
	.zero		1


	//   ....[16]....
        /*0180*/ 	.word	0x00001b60
        /*0184*/ 	.word	0x000000ff
        /*0188*/ 	.word	0x00000000
        /*018c*/ 	.short	0x0101
        /*018e*/ 	.byte	0x08
	.zero		1


	//   ....[17]....
        /*0190*/ 	.word	0x00001d60
        /*0194*/ 	.word	0x000000ff
        /*0198*/ 	.word	0x00000000
        /*019c*/ 	.short	0x0101
        /*019e*/ 	.byte	0x06
	.zero		1


	//   ....[18]....
        /*01a0*/ 	.word	0x00007e50
        /*01a4*/ 	.word	0x0000000e
        /*01a8*/ 	.word	0x00000028
        /*01ac*/ 	.short	0x010a
        /*01ae*/ 	.byte	0x3f
	.zero		1


	//   ....[19]....
        /*01b0*/ 	.word	0x000081d0
        /*01b4*/ 	.word	0x00000006
        /*01b8*/ 	.word	0x00000068
        /*01bc*/ 	.short	0x0101
        /*01be*/ 	.byte	0x3f
	.zero		1


	//   ....[20]....
        /*01c0*/ 	.word	0x00008900
        /*01c4*/ 	.word	0x00000007
        /*01c8*/ 	.word	0x00000000
        /*01cc*/ 	.short	0x010a
        /*01ce*/ 	.byte	0x3f
	.zero		1


	//   ....[21]....
        /*01d0*/ 	.word	0x00008980
        /*01d4*/ 	.word	0x00000009
        /*01d8*/ 	.word	0x00000000
        /*01dc*/ 	.short	0x010a
        /*01de*/ 	.byte	0x3f
	.zero		1


	//   ....[22]....
        /*01e0*/ 	.word	0x00008a10
        /*01e4*/ 	.word	0x00000006
        /*01e8*/ 	.word	0x00000000
        /*01ec*/ 	.short	0x010a
        /*01ee*/ 	.byte	0x3f
	.zero		1


	//   ....[23]....
        /*01f0*/ 	.word	0x00008aa0
        /*01f4*/ 	.word	0x00000009
        /*01f8*/ 	.word	0x00000000
        /*01fc*/ 	.short	0x010a
        /*01fe*/ 	.byte	0x3f
	.zero		1


	//   ....[24]....
        /*0200*/ 	.word	0x00008b30
        /*0204*/ 	.word	0x00000003
        /*0208*/ 	.word	0x00000000
        /*020c*/ 	.short	0x010a
        /*020e*/ 	.byte	0x3f
	.zero		1


	//   ....[25]....
        /*0210*/ 	.word	0x00008b90
        /*0214*/ 	.word	0x00000003
        /*0218*/ 	.word	0x00000000
        /*021c*/ 	.short	0x010a
        /*021e*/ 	.byte	0x3f
	.zero		1


	//   ....[26]....
        /*0220*/ 	.word	0x00008bf0
        /*0224*/ 	.word	0x00000004
        /*0228*/ 	.word	0x00000000
        /*022c*/ 	.short	0x010a
        /*022e*/ 	.byte	0x3f
	.zero		1


	//   ....[27]....
        /*0230*/ 	.word	0x00008cc0
        /*0234*/ 	.word	0x0000000e
        /*0238*/ 	.word	0x00000028
        /*023c*/ 	.short	0x010a
        /*023e*/ 	.byte	0x3f
	.zero		1


	//   ....[28]....
        /*0240*/ 	.word	0x00008d90
        /*0244*/ 	.word	0x00000007
        /*0248*/ 	.word	0x00000000
        /*024c*/ 	.short	0x010a
        /*024e*/ 	.byte	0x3f
	.zero		1


	//   ....[29]....
        /*0250*/ 	.word	0x00008de0
        /*0254*/ 	.word	0x00000009
        /*0258*/ 	.word	0x00000000
        /*025c*/ 	.short	0x010a
        /*025e*/ 	.byte	0x3f
	.zero		1


	//   ....[30]....
        /*0260*/ 	.word	0x00008e30
        /*0264*/ 	.word	0x00000006
        /*0268*/ 	.word	0x00000000
        /*026c*/ 	.short	0x010a
        /*026e*/ 	.byte	0x3f
	.zero		1


	//   ....[31]....
        /*0270*/ 	.word	0x00008e80
        /*0274*/ 	.word	0x00000009
        /*0278*/ 	.word	0x00000000
        /*027c*/ 	.short	0x010a
        /*027e*/ 	.byte	0x3f
	.zero		1


	//----- nvinfo : EIATTR_NUM_MBARRIERS
	.align		4
.L_35:
        /*0280*/ 	.byte	0x03, 0x38
        /*0282*/ 	.short	0x000c


	//----- nvinfo : EIATTR_EXIT_INSTR_OFFSETS
	.align		4
        /*0284*/ 	.byte	0x04, 0x1c
        /*0286*/ 	.short	(.L_37 - .L_36)


	//   ....[0]....
.L_36:
        /*0288*/ 	.word	0x00000610


	//   ....[1]....
        /*028c*/ 	.word	0x00000ed0


	//   ....[2]....
        /*0290*/ 	.word	0x000074c0


	//   ....[3]....
        /*0294*/ 	.word	0x00007af0


	//   ....[4]....
        /*0298*/ 	.word	0x00008b80


	//----- nvinfo : EIATTR_MAX_THREADS
	.align		4
.L_37:
        /*029c*/ 	.byte	0x04, 0x05
        /*029e*/ 	.short	(.L_39 - .L_38)
.L_38:
        /*02a0*/ 	.word	0x00000180
        /*02a4*/ 	.word	0x00000001
        /*02a8*/ 	.word	0x00000001


	//----- nvinfo : EIATTR_CRS_STACK_SIZE
	.align		4
.L_39:
        /*02ac*/ 	.byte	0x04, 0x1e
        /*02ae*/ 	.short	(.L_41 - .L_40)
.L_40:
        /*02b0*/ 	.word	0x00000000


	//----- nvinfo : EIATTR_CBANK_PARAM_SIZE
	.align		4
.L_41:
        /*02b4*/ 	.byte	0x03, 0x19
        /*02b6*/ 	.short	0x0470


	//----- nvinfo : EIATTR_PARAM_CBANK
	.align		4
        /*02b8*/ 	.byte	0x04, 0x0a
        /*02ba*/ 	.short	(.L_43 - .L_42)
	.align		4
.L_42:
        /*02bc*/ 	.word	index@(.nv.constant0._ZN7cutlass13device_kernelINS_4gemm6kernel13GemmUniversalIN4cute5tupleIJiiiiEEENS1_10collective13CollectiveMmaINS1_34MainloopSm90TmaGmmaWarpSpecializedILi5ENS5_IJNS4_1CILi1EEESB_SB_EEENS1_35KernelTmaWarpSpecializedCooperativeEEENS5_IJNSA_ILi256EEENSA_ILi64EEESG_EEENS_6half_tENS5_IJlSB_lEEESI_SJ_NS4_8TiledMMAINS4_8MMA_AtomIJNS4_4SM904GMMA25MMA_64x64x16_F32F16F16_SSILNSN_5MajorE0ELSP_0ELNSN_7ScaleInE1ELSQ_1EEEEEENS4_6LayoutINS5_IJNSA_ILi2EEESB_SB_EEENS5_IJSB_NSA_ILi0EEESW_EEEEENS5_IJNS4_10UnderscoreESZ_SZ_EEEEENS4_13SM90_TMA_LOADENS4_14ComposedLayoutINS4_7SwizzleILi3ELi4ELi3EEENS4_18smem_ptr_flag_bitsILi16EEENST_INS5_IJNSA_ILi8EEESG_EEENS5_IJSG_SB_EEEEEEEvNS4_8identityES12_S1C_vS1D_EENS_8epilogue10collective6detail29Sm90TmaWarpSpecializedAdapterINS1G_15DefaultEpilogueISI_SJ_SJ_NS1F_6thread17LinearCombinationISI_Li1EffLNS1K_9ScaleType4KindE0ELNS_15FloatRoundStyleE2ESI_EENS1_15EpilogueDefaultEEEEEvvEEEEvNT_6ParamsE)
        /*02c0*/ 	.short	0x0210
        /*02c2*/ 	.short	0x0470


	//----- nvinfo : EIATTR_SW_WAR
	.align		4
.L_43:
        /*02c4*/ 	.byte	0x04, 0x36
        /*02c6*/ 	.short	(.L_45 - .L_44)
.L_44:
        /*02c8*/ 	.word	0x00000008
.L_45:


//--------------------- .nv.callgraph             --------------------------
	.section	.nv.callgraph,"",@"SHT_CUDA_CALLGRAPH"
	.align	4
	.sectionentsize	8
	.align		4
        /*0000*/ 	.word	0x00000000
	.align		4
        /*0004*/ 	.word	0xffffffff
	.align		4
        /*0008*/ 	.word	index@(_ZN7cutlass13device_kernelINS_4gemm6kernel13GemmUniversalIN4cute5tupleIJiiiiEEENS1_10collective13CollectiveMmaINS1_34MainloopSm90TmaGmmaWarpSpecializedILi5ENS5_IJNS4_1CILi1EEESB_SB_EEENS1_35KernelTmaWarpSpecializedCooperativeEEENS5_IJNSA_ILi256EEENSA_ILi64EEESG_EEENS_6half_tENS5_IJlSB_lEEESI_SJ_NS4_8TiledMMAINS4_8MMA_AtomIJNS4_4SM904GMMA25MMA_64x64x16_F32F16F16_SSILNSN_5MajorE0ELSP_0ELNSN_7ScaleInE1ELSQ_1EEEEEENS4_6LayoutINS5_IJNSA_ILi2EEESB_SB_EEENS5_IJSB_NSA_ILi0EEESW_EEEEENS5_IJNS4_10UnderscoreESZ_SZ_EEEEENS4_13SM90_TMA_LOADENS4_14ComposedLayoutINS4_7SwizzleILi3ELi4ELi3EEENS4_18smem_ptr_flag_bitsILi16EEENST_INS5_IJNSA_ILi8EEESG_EEENS5_IJSG_SB_EEEEEEEvNS4_8identityES12_S1C_vS1D_EENS_8epilogue10collective6detail29Sm90TmaWarpSpecializedAdapterINS1G_15DefaultEpilogueISI_SJ_SJ_NS1F_6thread17LinearCombinationISI_Li1EffLNS1K_9ScaleType4KindE0ELNS_15FloatRoundStyleE2ESI_EENS1_15EpilogueDefaultEEEEEvvEEEEvNT_6ParamsE)
	.align		4
        /*000c*/ 	.word	index@(__assertfail)
	.align		4
        /*0010*/ 	.word	0x00000000
	.align		4
        /*0014*/ 	.word	0xfffffffe
	.align		4
        /*0018*/ 	.word	0x00000000
	.align		4
        /*001c*/ 	.word	0xfffffffd
	.align		4
        /*0020*/ 	.word	0x00000000
	.align		4
        /*0024*/ 	.word	0xfffffffc


//--------------------- .nv.constant4             --------------------------
	.section	.nv.constant4,"a",@progbits
	.align	8
	.align		8
.nv.constant4:
        /*0000*/ 	.dword	__assertfail
	.align		8
        /*0008*/ 	.dword	__unnamed_1
	.align		8
        /*0010*/ 	.dword	_ZN40_INTERNAL_ec0245a8_4_k_cu_dba5750b_239894cuda3std3__45__cpo5beginE
	.align		8
        /*0018*/ 	.dword	_ZN40_INTERNAL_ec0245a8_4_k_cu_dba5750b_239894cuda3std3__45__cpo3endE
	.align		8
        /*0020*/ 	.dword	_ZN40_INTERNAL_ec0245a8_4_k_cu_dba5750b_239894cuda3std3__45__cpo6cbeginE
	.align		8
        /*0028*/ 	.dword	_ZN40_INTERNAL_ec0245a8_4_k_cu_dba5750b_239894cuda3std3__45__cpo4cendE
	.align		8
        /*0030*/ 	.dword	_ZN40_INTERNAL_ec0245a8_4_k_cu_dba5750b_239894cuda3std3__442_GLOBAL__N__ec0245a8_4_k_cu_dba5750b_239896ignoreE
	.align		8
        /*0038*/ 	.dword	_ZN40_INTERNAL_ec0245a8_4_k_cu_dba5750b_239894cuda3std3__419piecewise_constructE
	.align		8
        /*0040*/ 	.dword	_ZN40_INTERNAL_ec0245a8_4_k_cu_dba5750b_239894cuda3std3__48in_placeE
	.align		8
        /*0048*/ 	.dword	_ZN40_INTERNAL_ec0245a8_4_k_cu_dba5750b_239894cuda3std6ranges3__45__cpo4swapE
	.align		8
        /*0050*/ 	.dword	_ZN40_INTERNAL_ec0245a8_4_k_cu_dba5750b_239894cuda3std6ranges3__45__cpo9iter_moveE
	.align		8
        /*0058*/ 	.dword	_ZN40_INTERNAL_ec0245a8_4_k_cu_dba5750b_239894cute7productE
	.align		8
        /*0060*/ 	.dword	_ZN40_INTERNAL_ec0245a8_4_k_cu_dba5750b_239894cute1_E
	.align		8
        /*0068*/ 	.dword	$str$22
	.align		8
        /*0070*/ 	.dword	$str$23


//--------------------- .text._ZN7cutlass13device_kernelINS_4gemm6kernel13GemmUniversalIN4cute5tupleIJiiiiEEENS1_10collective13CollectiveMmaINS1_34MainloopSm90TmaGmmaWarpSpecializedILi5ENS5_IJNS4_1CILi1EEESB_SB_EEENS1_35KernelTmaWarpSpecializedCooperativeEEENS5_IJNSA_ILi256EEENSA_ILi64EEESG_EEENS_6half_tENS5_IJlSB_lEEESI_SJ_NS4_8TiledMMAINS4_8MMA_AtomIJNS4_4SM904GMMA25MMA_64x64x16_F32F16F16_SSILNSN_5MajorE0ELSP_0ELNSN_7ScaleInE1ELSQ_1EEEEEENS4_6LayoutINS5_IJNSA_ILi2EEESB_SB_EEENS5_IJSB_NSA_ILi0EEESW_EEEEENS5_IJNS4_10UnderscoreESZ_SZ_EEEEENS4_13SM90_TMA_LOADENS4_14ComposedLayoutINS4_7SwizzleILi3ELi4ELi3EEENS4_18smem_ptr_flag_bitsILi16EEENST_INS5_IJNSA_ILi8EEESG_EEENS5_IJSG_SB_EEEEEEEvNS4_8identityES12_S1C_vS1D_EENS_8epilogue10collective6detail29Sm90TmaWarpSpecializedAdapterINS1G_15DefaultEpilogueISI_SJ_SJ_NS1F_6thread17LinearCombinationISI_Li1EffLNS1K_9ScaleType4KindE0ELNS_15FloatRoundStyleE2ESI_EENS1_15EpilogueDefaultEEEEEvvEEEEvNT_6ParamsE --------------------------
	.section	.text._ZN7cutlass13device_kernelINS_4gemm6kernel13GemmUniversalIN4cute5tupleIJiiiiEEENS1_10collective13CollectiveMmaINS1_34MainloopSm90TmaGmmaWarpSpecializedILi5ENS5_IJNS4_1CILi1EEESB_SB_EEENS1_35KernelTmaWarpSpecializedCooperativeEEENS5_IJNSA_ILi256EEENSA_ILi64EEESG_EEENS_6half_tENS5_IJlSB_lEEESI_SJ_NS4_8TiledMMAINS4_8MMA_AtomIJNS4_4SM904GMMA25MMA_64x64x16_F32F16F16_SSILNSN_5MajorE0ELSP_0ELNSN_7ScaleInE1ELSQ_1EEEEEENS4_6LayoutINS5_IJNSA_ILi2EEESB_SB_EEENS5_IJSB_NSA_ILi0EEESW_EEEEENS5_IJNS4_10UnderscoreESZ_SZ_EEEEENS4_13SM90_TMA_LOADENS4_14ComposedLayoutINS4_7SwizzleILi3ELi4ELi3EEENS4_18smem_ptr_flag_bitsILi16EEENST_INS5_IJNSA_ILi8EEESG_EEENS5_IJSG_SB_EEEEEEEvNS4_8identityES12_S1C_vS1D_EENS_8epilogue10collective6detail29Sm90TmaWarpSpecializedAdapterINS1G_15DefaultEpilogueISI_SJ_SJ_NS1F_6thread17LinearCombinationISI_Li1EffLNS1K_9ScaleType4KindE0ELNS_15FloatRoundStyleE2ESI_EENS1_15EpilogueDefaultEEEEEvvEEEEvNT_6ParamsE,"ax",@progbits
	.align	128
.text._ZN7cutlass13device_kernelINS_4gemm6kernel13GemmUniversalIN4cute5tupleIJiiiiEEENS1_10collective13CollectiveMmaINS1_34MainloopSm90TmaGmmaWarpSpecializedILi5ENS5_IJNS4_1CILi1EEESB_SB_EEENS1_35KernelTmaWarpSpecializedCooperativeEEENS5_IJNSA_ILi256EEENSA_ILi64EEESG_EEENS_6half_tENS5_IJlSB_lEEESI_SJ_NS4_8TiledMMAINS4_8MMA_AtomIJNS4_4SM904GMMA25MMA_64x64x16_F32F16F16_SSILNSN_5MajorE0ELSP_0ELNSN_7ScaleInE1ELSQ_1EEEEEENS4_6LayoutINS5_IJNSA_ILi2EEESB_SB_EEENS5_IJSB_NSA_ILi0EEESW_EEEEENS5_IJNS4_10UnderscoreESZ_SZ_EEEEENS4_13SM90_TMA_LOADENS4_14ComposedLayoutINS4_7SwizzleILi3ELi4ELi3EEENS4_18smem_ptr_flag_bitsILi16EEENST_INS5_IJNSA_ILi8EEESG_EEENS5_IJSG_SB_EEEEEEEvNS4_8identityES12_S1C_vS1D_EENS_8epilogue10collective6detail29Sm90TmaWarpSpecializedAdapterINS1G_15DefaultEpilogueISI_SJ_SJ_NS1F_6thread17LinearCombinationISI_Li1EffLNS1K_9ScaleType4KindE0ELNS_15FloatRoundStyleE2ESI_EENS1_15EpilogueDefaultEEEEEvvEEEEvNT_6ParamsE:
        .type           _ZN7cutlass13device_kernelINS_4gemm6kernel13GemmUniversalIN4cute5tupleIJiiiiEEENS1_10collective13CollectiveMmaINS1_34MainloopSm90TmaGmmaWarpSpecializedILi5ENS5_IJNS4_1CILi1EEESB_SB_EEENS1_35KernelTmaWarpSpecializedCooperativeEEENS5_IJNSA_ILi256EEENSA_ILi64EEESG_EEENS_6half_tENS5_IJlSB_lEEESI_SJ_NS4_8TiledMMAINS4_8MMA_AtomIJNS4_4SM904GMMA25MMA_64x64x16_F32F16F16_SSILNSN_5MajorE0ELSP_0ELNSN_7ScaleInE1ELSQ_1EEEEEENS4_6LayoutINS5_IJNSA_ILi2EEESB_SB_EEENS5_IJSB_NSA_ILi0EEESW_EEEEENS5_IJNS4_10UnderscoreESZ_SZ_EEEEENS4_13SM90_TMA_LOADENS4_14ComposedLayoutINS4_7SwizzleILi3ELi4ELi3EEENS4_18smem_ptr_flag_bitsILi16EEENST_INS5_IJNSA_ILi8EEESG_EEENS5_IJSG_SB_EEEEEEEvNS4_8identityES12_S1C_vS1D_EENS_8epilogue10collective6detail29Sm90TmaWarpSpecializedAdapterINS1G_15DefaultEpilogueISI_SJ_SJ_NS1F_6thread17LinearCombinationISI_Li1EffLNS1K_9ScaleType4KindE0ELNS_15FloatRoundStyleE2ESI_EENS1_15EpilogueDefaultEEEEEvvEEEEvNT_6ParamsE,@function
        .size           _ZN7cutlass13device_kernelINS_4gemm6kernel13GemmUniversalIN4cute5tupleIJiiiiEEENS1_10collective13CollectiveMmaINS1_34MainloopSm90TmaGmmaWarpSpecializedILi5ENS5_IJNS4_1CILi1EEESB_SB_EEENS1_35KernelTmaWarpSpecializedCooperativeEEENS5_IJNSA_ILi256EEENSA_ILi64EEESG_EEENS_6half_tENS5_IJlSB_lEEESI_SJ_NS4_8TiledMMAINS4_8MMA_AtomIJNS4_4SM904GMMA25MMA_64x64x16_F32F16F16_SSILNSN_5MajorE0ELSP_0ELNSN_7ScaleInE1ELSQ_1EEEEEENS4_6LayoutINS5_IJNSA_ILi2EEESB_SB_EEENS5_IJSB_NSA_ILi0EEESW_EEEEENS5_IJNS4_10UnderscoreESZ_SZ_EEEEENS4_13SM90_TMA_LOADENS4_14ComposedLayoutINS4_7SwizzleILi3ELi4ELi3EEENS4_18smem_ptr_flag_bitsILi16EEENST_INS5_IJNSA_ILi8EEESG_EEENS5_IJSG_SB_EEEEEEEvNS4_8identityES12_S1C_vS1D_EENS_8epilogue10collective6detail29Sm90TmaWarpSpecializedAdapterINS1G_15DefaultEpilogueISI_SJ_SJ_NS1F_6thread17LinearCombinationISI_Li1EffLNS1K_9ScaleType4KindE0ELNS_15FloatRoundStyleE2ESI_EENS1_15EpilogueDefaultEEEEEvvEEEEvNT_6ParamsE,(.L_x_194 - _ZN7cutlass13device_kernelINS_4gemm6kernel13GemmUniversalIN4cute5tupleIJiiiiEEENS1_10collective13CollectiveMmaINS1_34MainloopSm90TmaGmmaWarpSpecializedILi5ENS5_IJNS4_1CILi1EEESB_SB_EEENS1_35KernelTmaWarpSpecializedCooperativeEEENS5_IJNSA_ILi256EEENSA_ILi64EEESG_EEENS_6half_tENS5_IJlSB_lEEESI_SJ_NS4_8TiledMMAINS4_8MMA_AtomIJNS4_4SM904GMMA25MMA_64x64x16_F32F16F16_SSILNSN_5MajorE0ELSP_0ELNSN_7ScaleInE1ELSQ_1EEEEEENS4_6LayoutINS5_IJNSA_ILi2EEESB_SB_EEENS5_IJSB_NSA_ILi0EEESW_EEEEENS5_IJNS4_10UnderscoreESZ_SZ_EEEEENS4_13SM90_TMA_LOADENS4_14ComposedLayoutINS4_7SwizzleILi3ELi4ELi3EEENS4_18smem_ptr_flag_bitsILi16EEENST_INS5_IJNSA_ILi8EEESG_EEENS5_IJSG_SB_EEEEEEEvNS4_8identityES12_S1C_vS1D_EENS_8epilogue10collective6detail29Sm90TmaWarpSpecializedAdapterINS1G_15DefaultEpilogueISI_SJ_SJ_NS1F_6thread17LinearCombinationISI_Li1EffLNS1K_9ScaleType4KindE0ELNS_15FloatRoundStyleE2ESI_EENS1_15EpilogueDefaultEEEEEvvEEEEvNT_6ParamsE)
        .other          _ZN7cutlass13device_kernelINS_4gemm6kernel13GemmUniversalIN4cute5tupleIJiiiiEEENS1_10collective13CollectiveMmaINS1_34MainloopSm90TmaGmmaWarpSpecializedILi5ENS5_IJNS4_1CILi1EEESB_SB_EEENS1_35KernelTmaWarpSpecializedCooperativeEEENS5_IJNSA_ILi256EEENSA_ILi64EEESG_EEENS_6half_tENS5_IJlSB_lEEESI_SJ_NS4_8TiledMMAINS4_8MMA_AtomIJNS4_4SM904GMMA25MMA_64x64x16_F32F16F16_SSILNSN_5MajorE0ELSP_0ELNSN_7ScaleInE1ELSQ_1EEEEEENS4_6LayoutINS5_IJNSA_ILi2EEESB_SB_EEENS5_IJSB_NSA_ILi0EEESW_EEEEENS5_IJNS4_10UnderscoreESZ_SZ_EEEEENS4_13SM90_TMA_LOADENS4_14ComposedLayoutINS4_7SwizzleILi3ELi4ELi3EEENS4_18smem_ptr_flag_bitsILi16EEENST_INS5_IJNSA_ILi8EEESG_EEENS5_IJSG_SB_EEEEEEEvNS4_8identityES12_S1C_vS1D_EENS_8epilogue10collective6detail29Sm90TmaWarpSpecializedAdapterINS1G_15DefaultEpilogueISI_SJ_SJ_NS1F_6thread17LinearCombinationISI_Li1EffLNS1K_9ScaleType4KindE0ELNS_15FloatRoundStyleE2ESI_EENS1_15EpilogueDefaultEEEEEvvEEEEvNT_6ParamsE,@"STO_CUDA_ENTRY STV_DEFAULT"
_ZN7cutlass13device_kernelINS_4gemm6kernel13GemmUniversalIN4cute5tupleIJiiiiEEENS1_10collective13CollectiveMmaINS1_34MainloopSm90TmaGmmaWarpSpecializedILi5ENS5_IJNS4_1CILi1EEESB_SB_EEENS1_35KernelTmaWarpSpecializedCooperativeEEENS5_IJNSA_ILi256EEENSA_ILi64EEESG_EEENS_6half_tENS5_IJlSB_lEEESI_SJ_NS4_8TiledMMAINS4_8MMA_AtomIJNS4_4SM904GMMA25MMA_64x64x16_F32F16F16_SSILNSN_5MajorE0ELSP_0ELNSN_7ScaleInE1ELSQ_1EEEEEENS4_6LayoutINS5_IJNSA_ILi2EEESB_SB_EEENS5_IJSB_NSA_ILi0EEESW_EEEEENS5_IJNS4_10UnderscoreESZ_SZ_EEEEENS4_13SM90_TMA_LOADENS4_14ComposedLayoutINS4_7SwizzleILi3ELi4ELi3EEENS4_18smem_ptr_flag_bitsILi16EEENST_INS5_IJNSA_ILi8EEESG_EEENS5_IJSG_SB_EEEEEEEvNS4_8identityES12_S1C_vS1D_EENS_8epilogue10collective6detail29Sm90TmaWarpSpecializedAdapterINS1G_15DefaultEpilogueISI_SJ_SJ_NS1F_6thread17LinearCombinationISI_Li1EffLNS1K_9ScaleType4KindE0ELNS_15FloatRoundStyleE2ESI_EENS1_15EpilogueDefaultEEEEEvvEEEEvNT_6ParamsE:
[----:B------:R-:W0:Y:S01]  /*0000*/  LDC R1, c[0x0][0x28] ;  /* 0x00000a00ff017b82 */ /* 0x000e220000000800 */
[----:B------:R-:W1:Y:S01]  /*0010*/  S2R R18, SR_TID.X ;  /* 0x0000000000127919 */ /* 0x000e620000002100 */
[----:B------:R-:W-:Y:S01]  /*0020*/  ELECT P0, URZ, PT ;  /* 0x00000000003f782f */ /* 0x000fe20003800000 */
[----:B------:R-:W-:Y:S01]  /*0030*/  BSSY B0, `(.L_x_0) ;  /* 0x000000f000007945 */ /* 0x000fe20003800000 */
[--C-:B-1----:R-:W-:Y:S02]  /*0040*/  SHF.R.U32.HI R0, RZ, 0x5, R18.reuse ;  /* 0x00000005ff007819 */ /* 0x102fe40000011612 */
[----:B------:R-:W-:-:S03]  /*0050*/  SHF.R.U32.HI R22, RZ, 0x7, R18 ;  /* 0x00000007ff167819 */ /* 0x000fc60000011612 */
[----:B------:R-:W1:Y:S04]  /*0060*/  SHFL.IDX PT, R5, R0, RZ, 0x1f ;  /* 0x00001fff00057589 */ /* 0x000e6800000e0000 */
[----:B------:R2:W3:Y:S01]  /*0070*/  SHFL.IDX PT, R8, R22, RZ, 0x1f ;  /* 0x00001fff16087589 */ /* 0x0004e200000e0000 */
[----:B-1----:R-:W-:-:S13]  /*0080*/  ISETP.NE.OR P0, PT, R5, RZ, !P0 ;  /* 0x000000ff0500720c */ /* 0x002fda0004705670 */
[----:B0-23--:R-:W-:Y:S05]  /*0090*/  @P0 BRA `(.L_x_1) ;  /* 0x0000000000200947 */ /* 0x00dfea0003800000 */
[----:B------:R-:W-:Y:S02]  /*00a0*/  ULDC.64 UR4, c[0x0][0x198] ;  /* 0x0000660000047ab9 */ /* 0x000fe40000000a00 */
[----:B------:R-:W-:Y:S02]  /*00b0*/  UIADD3 UR6, UP0, UR4, 0xf0, URZ ;  /* 0x000000f004067890 */ /* 0x000fe4000ff1e03f */
[----:B------:R-:W-:Y:S02]  /*00c0*/  UIADD3 UR4, UP1, UR4, 0x1f0, URZ ;  /* 0x000001f004047890 */ /* 0x000fe4000ff3e03f */
[----:B------:R-:W-:Y:S02]  /*00d0*/  UIADD3.X UR7, URZ, UR5, URZ, UP0, !UPT ;  /* 0x000000053f077290 */ /* 0x000fe400087fe43f */
[----:B------:R-:W-:-:S07]  /*00e0*/  UIADD3.X UR5, URZ, UR5, URZ, UP1, !UPT ;  /* 0x000000053f057290 */ /* 0x000fce0008ffe43f */
[----:B------:R0:W-:Y:S02]  /*00f0*/  UTMACCTL.PF [UR6] ;  /* 0x00000000060079b9 */ /* 0x0001e40008040000 */
[----:B------:R0:W-:Y:S02]  /*0100*/  UTMACCTL.PF [UR4] ;  /* 0x00000000040079b9 */ /* 0x0001e40008040000 */
[----:B0-----:R-:W-:Y:S01]  /*0110*/  NOP ;  /* 0x0000000000007918 */ /* 0x001fe20000000000 */
.L_x_1:
[----:B------:R-:W-:Y:S05]  /*0120*/  BSYNC B0 ;  /* 0x0000000000007941 */ /* 0x000fea0003800000 */
.L_x_0:
[----:B------:R-:W0:Y:S02]  /*0130*/  SHFL.IDX PT, R2, R0, RZ, 0x1f ;  /* 0x00001fff00027589 */ /* 0x000e2400000e0000 */
[----:B0-----:R-:W-:-:S13]  /*0140*/  ISETP.NE.AND P0, PT, R2, RZ, PT ;  /* 0x000000ff0200720c */ /* 0x001fda0003f05270 */
[----:B------:R-:W-:Y:S05]  /*0150*/  @P0 BRA `(.L_x_2) ;  /* 0x0000000000600947 */ /* 0x000fea0003800000 */
[----:B------:R-:W0:Y:S01]  /*0160*/  S2UR UR8, SR_CgaCtaId ;  /* 0x00000000000879c3 */ /* 0x000e220000008800 */
[----:B------:R-:W-:Y:S01]  /*0170*/  UMOV UR4, 0x400 ;  /* 0x0000040000047882 */ /* 0x000fe20000000000 */
[----:B------:R-:W-:Y:S01]  /*0180*/  UMOV UR5, 0x1 ;  /* 0x0000000100057882 */ /* 0x000fe20000000000 */
[----:B------:R-:W-:Y:S01]  /*0190*/  UMOV UR6, 0x100 ;  /* 0x0000010000067882 */ /* 0x000fe20000000000 */
[----:B------:R-:W-:Y:S01]  /*01a0*/  ELECT P0, URZ, PT ;  /* 0x00000000003f782f */ /* 0x000fe20003800000 */
[----:B------:R-:W-:-:S04]  /*01b0*/  UIADD3 UR6, -UR6, 0x100000, URZ ;  /* 0x0010000006067890 */ /* 0x000fc8000fffe13f */
[----:B------:R-:W-:Y:S02]  /*01c0*/  USHF.L.U32 UR7, UR6, 0xb, URZ ;  /* 0x0000000b06077899 */ /* 0x000fe4000800063f */
[----:B------:R-:W-:Y:S02]  /*01d0*/  USHF.L.U32 UR6, UR6, 0x1, URZ ;  /* 0x0000000106067899 */ /* 0x000fe4000800063f */
[----:B0-----:R-:W-:Y:S02]  /*01e0*/  ULEA UR8, UR8, UR4, 0x18 ;  /* 0x0000000408087291 */ /* 0x001fe4000f8ec03f */
[----:B------:R-:W-:-:S04]  /*01f0*/  UIADD3 UR4, -UR5, 0x100000, URZ ;  /* 0x0010000005047890 */ /* 0x000fc8000fffe13f */
[----:B------:R-:W-:Y:S02]  /*0200*/  USHF.L.U32 UR5, UR4, 0xb, URZ ;  /* 0x0000000b04057899 */ /* 0x000fe4000800063f */
[----:B------:R-:W-:Y:S01]  /*0210*/  USHF.L.U32 UR4, UR4, 0x1, URZ ;  /* 0x0000000104047899 */ /* 0x000fe2000800063f */
[----:B------:R-:W0:Y:S11]  /*0220*/  FENCE.VIEW.ASYNC.S ;  /* 0x00000000000073c6 */ /* 0x000e360000000000 */
[----:B0-----:R0:W1:Y:S01]  /*0230*/  SYNCS.EXCH.64 URZ, [UR8], UR4 ;  /* 0x00000004083f75b2 */ /* 0x0010620008000100 */
[----:B------:R0:W2:Y:S01]  /*0240*/  SYNCS.EXCH.64 URZ, [UR8+0x28], UR6 ;  /* 0x00002806083f75b2 */ /* 0x0000a20008000100 */
[----:B------:R0:W3:Y:S01]  /*0250*/  SYNCS.EXCH.64 URZ, [UR8+0x8], UR4 ;  /* 0x00000804083f75b2 */ /* 0x0000e20008000100 */
[----:B------:R0:W4:Y:S01]  /*0260*/  SYNCS.EXCH.64 URZ, [UR8+0x30], UR6 ;  /* 0x00003006083f75b2 */ /* 0x0001220008000100 */
[----:B------:R0:W0:Y:S01]  /*0270*/  SYNCS.EXCH.64 URZ, [UR8+0x10], UR4 ;  /* 0x00001004083f75b2 */ /* 0x0000220008000100 */
[----:B------:R0:W0:Y:S01]  /*0280*/  SYNCS.EXCH.64 URZ, [UR8+0x38], UR6 ;  /* 0x00003806083f75b2 */ /* 0x0000220008000100 */
[----:B------:R0:W0:Y:S01]  /*0290*/  SYNCS.EXCH.64 URZ, [UR8+0x18], UR4 ;  /* 0x00001804083f75b2 */ /* 0x0000220008000100 */
[----:B------:R0:W0:Y:S01]  /*02a0*/  SYNCS.EXCH.64 URZ, [UR8+0x40], UR6 ;  /* 0x00004006083f75b2 */ /* 0x0000220008000100 */
[----:B------:R0:W0:Y:S01]  /*02b0*/  SYNCS.EXCH.64 URZ, [UR8+0x20], UR4 ;  /* 0x00002004083f75b2 */ /* 0x0000220008000100 */
[----:B------:R0:W0:Y:S01]  /*02c0*/  SYNCS.EXCH.64 URZ, [UR8+0x48], UR6 ;  /* 0x00004806083f75b2 */ /* 0x0000220008000100 */
[----:B------:R-:W-:Y:S01]  /*02d0*/  NOP ;  /* 0x0000000000007918 */ /* 0x000fe20000000000 */
.L_x_2:
[----:B------:R-:W5:Y:S01]  /*02e0*/  SHFL.IDX PT, R0, R0, RZ, 0x1f ;  /* 0x00001fff00007589 */ /* 0x000f6200000e0000 */
[----:B------:R-:W1:Y:S01]  /*02f0*/  LDC R2, c[0x0][0x65c] ;  /* 0x00019700ff027b82 */ /* 0x000e620000000800 */
[----:B------:R-:W-:Y:S02]  /*0300*/  ELECT P0, URZ, PT ;  /* 0x00000000003f782f */ /* 0x000fe40003800000 */
[----:B------:R-:W-:Y:S01]  /*0310*/  LOP3.LUT R6, R6, 0xfffff7ff, RZ, 0xc0, !PT ;  /* 0xfffff7ff06067812 */ /* 0x000fe200078ec0ff */
[----:B------:R-:W2:Y:S01]  /*0320*/  S2R R3, SR_CTAID.Y ;  /* 0x0000000000037919 */ /* 0x000ea20000002600 */
[----:B0-----:R-:W-:Y:S01]  /*0330*/  UMOV UR4, 0x20 ;  /* 0x0000002000047882 */ /* 0x001fe20000000000 */
[----:B------:R-:W-:Y:S01]  /*0340*/  ISETP.NE.AND P2, PT, R8, RZ, PT ;  /* 0x000000ff0800720c */ /* 0x000fe20003f45270 */
[----:B------:R-:W-:Y:S01]  /*0350*/  NOP ;  /* 0x0000000000007918 */ /* 0x000fe20000000000 */
[----:B------:R-:W0:Y:S01]  /*0360*/  S2R R4, SR_CTAID.X ;  /* 0x0000000000047919 */ /* 0x000e220000002500 */
[----:B------:R-:W-:Y:S01]  /*0370*/  NOP ;  /* 0x0000000000007918 */ /* 0x000fe20000000000 */
[----:B-----5:R-:W-:-:S02]  /*0380*/  ISETP.NE.OR P0, PT, R0, RZ, !P0 ;  /* 0x000000ff0000720c */ /* 0x020fc40004705670 */
[----:B-1----:R-:W-:-:S11]  /*0390*/  ISETP.NE.AND P3, PT, R2, 0x1, PT ;  /* 0x000000010200780c */ /* 0x002fd60003f65270 */
[----:B------:R-:W-:Y:S01]  /*03a0*/  VOTEU.ALL UP0, P0 ;  /* 0x00000000003f7886 */ /* 0x000fe20000000000 */
[----:B------:R-:W-:Y:S01]  /*03b0*/  VOTEU.ALL UP1, P0 ;  /* 0x00000000003f7886 */ /* 0x000fe20000020000 */
[----:B------:R-:W-:Y:S01]  /*03c0*/  @P3 LOP3.LUT R6, R6, 0x800, RZ, 0xfc, !PT ;  /* 0x0000080006063812 */ /* 0x000fe200078efcff */
[----:B------:R-:W0:Y:S01]  /*03d0*/  @P3 LDC R17, c[0x0][0x10] ;  /* 0x00000400ff113b82 */ /* 0x000e220000000800 */
[----:B------:R-:W-:Y:S01]  /*03e0*/  SHF.R.S32.HI R6, RZ, 0x1f, R5 ;  /* 0x0000001fff067819 */ /* 0x000fe20000011405 */
[----:B------:R-:W-:Y:S01]  /*03f0*/  @!UP0 UMOV UR6, 0x400 ;  /* 0x0000040000068882 */ /* 0x000fe20000000000 */
[----:B------:R-:W-:-:S04]  /*0400*/  @!UP0 UIADD3 UR4, -UR4, 0x100000, URZ ;  /* 0x0010000004048890 */ /* 0x000fc8000fffe13f */
[----:B------:R-:W-:Y:S02]  /*0410*/  @!UP0 USHF.L.U32 UR5, UR4, 0xb, URZ ;  /* 0x0000000b04058899 */ /* 0x000fe4000800063f */
[----:B------:R-:W-:Y:S01]  /*0420*/  @!UP0 USHF.L.U32 UR4, UR4, 0x1, URZ ;  /* 0x0000000104048899 */ /* 0x000fe2000800063f */
[----:B------:R-:W-:Y:S01]  /*0430*/  @P3 IMAD.MOV.U32 R7, RZ, RZ, RZ ;  /* 0x000000ffff073224 */ /* 0x000fe200078e00ff */
[----:B------:R-:W-:Y:S01]  /*0440*/  LEA.HI R6, R6, R5, RZ, 0x2 ;  /* 0x0000000506067211 */ /* 0x000fe200078f10ff */
[----:B------:R-:W-:Y:S01]  /*0450*/  @P3 IMAD.MOV.U32 R11, RZ, RZ, RZ ;  /* 0x000000ffff0b3224 */ /* 0x000fe200078e00ff */
[----:B------:R-:W1:Y:S02]  /*0460*/  @!UP0 S2UR UR7, SR_CgaCtaId ;  /* 0x00000000000789c3 */ /* 0x000e640000008800 */
[----:B------:R-:W-:Y:S01]  /*0470*/  LOP3.LUT R0, R6, 0xfffffffc, RZ, 0xc0, !PT ;  /* 0xfffffffc06007812 */ /* 0x000fe200078ec0ff */
[----:B--2---:R-:W-:-:S04]  /*0480*/  @P3 IMAD.MOV.U32 R6, RZ, RZ, R3 ;  /* 0x000000ffff063224 */ /* 0x004fc800078e0003 */
[----:B------:R-:W-:Y:S01]  /*0490*/  IMAD.IADD R0, R5, 0x1, -R0 ;  /* 0x0000000105007824 */ /* 0x000fe200078e0a00 */
[----:B------:R-:W2:Y:S01]  /*04a0*/  @!P3 LDC R9, c[0x0][0xc] ;  /* 0x00000300ff09bb82 */ /* 0x000ea20000000800 */
[----:B------:R-:W-:Y:S02]  /*04b0*/  IMAD.MOV.U32 R5, RZ, RZ, RZ ;  /* 0x000000ffff057224 */ /* 0x000fe400078e00ff */
[----:B0-----:R-:W-:-:S04]  /*04c0*/  @P3 IMAD.WIDE.U32 R16, R4, R17, R6 ;  /* 0x0000001104103225 */ /* 0x001fc800078e0006 */
[----:B------:R-:W-:Y:S01]  /*04d0*/  @P3 IMAD.IADD R17, R17, 0x1, R11 ;  /* 0x0000000111113824 */ /* 0x000fe200078e020b */
[----:B-1----:R-:W-:Y:S01]  /*04e0*/  @!UP0 ULEA UR6, UR7, UR6, 0x18 ;  /* 0x0000000607068291 */ /* 0x002fe2000f8ec03f */
[----:B------:R-:W-:Y:S01]  /*04f0*/  VOTEU.ALL UP0, P0 ;  /* 0x00000000003f7886 */ /* 0x000fe20000000000 */
[----:B------:R-:W-:-:S04]  /*0500*/  ISETP.NE.AND P0, PT, R0, 0x3, PT ;  /* 0x000000030000780c */ /* 0x000fc80003f05270 */
[----:B------:R-:W-:Y:S01]  /*0510*/  ISETP.EQ.OR P0, PT, R0, RZ, !P0 ;  /* 0x000000ff0000720c */ /* 0x000fe20004702670 */
[----:B--2---:R-:W-:-:S03]  /*0520*/  @!P3 IMAD.WIDE.U32 R6, R9, R3, R4 ;  /* 0x000000030906b225 */ /* 0x004fc600078e0004 */
[C---:B------:R-:W-:Y:S01]  /*0530*/  ISETP.EQ.AND P0, PT, R8.reuse, RZ, P0 ;  /* 0x000000ff0800720c */ /* 0x040fe20000702270 */
[----:B------:R-:W-:Y:S01]  /*0540*/  VIADD R8, R8, 0xffffffff ;  /* 0xffffffff08087836 */ /* 0x000fe20000000000 */
[----:B------:R-:W0:Y:S02]  /*0550*/  FENCE.VIEW.ASYNC.S ;  /* 0x00000000000073c6 */ /* 0x000e240000000000 */
[----:B0-----:R0:W3:Y:S01]  /*0560*/  @!UP0 SYNCS.EXCH.64 URZ, [UR6+0x60], UR4 ;  /* 0x00006004063f85b2 */ /* 0x0010e20008000100 */
[----:B------:R-:W-:Y:S01]  /*0570*/  @!P3 IMAD.MOV.U32 R16, RZ, RZ, R6 ;  /* 0x000000ffff10b224 */ /* 0x000fe200078e0006 */
[----:B------:R-:W-:Y:S01]  /*0580*/  SEL R19, RZ, 0x1, !P0 ;  /* 0x00000001ff137807 */ /* 0x000fe20004000000 */
[----:B------:R-:W-:Y:S01]  /*0590*/  @!P3 IMAD.MOV.U32 R17, RZ, RZ, R7 ;  /* 0x000000ffff11b224 */ /* 0x000fe200078e0007 */
[----:B------:R-:W-:-:S04]  /*05a0*/  ISETP.GE.U32.AND P1, PT, R8, 0x2, PT ;  /* 0x000000020800780c */ /* 0x000fc80003f26070 */
[----:B------:R-:W-:Y:S01]  /*05b0*/  SEL R19, R19, 0x2, P1 ;  /* 0x0000000213137807 */ /* 0x000fe20000800000 */
[----:B------:R0:W3:Y:S01]  /*05c0*/  @!UP1 SYNCS.EXCH.64 URZ, [UR6+0x68], UR4 ;  /* 0x00006804063f95b2 */ /* 0x0000e20008000100 */
[----:B------:R-:W-:Y:S01]  /*05d0*/  NOP ;  /* 0x0000000000007918 */ /* 0x000fe20000000000 */
[----:B---34-:R-:W-:Y:S06]  /*05e0*/  BAR.SYNC.DEFER_BLOCKING 0x0 ;  /* 0x0000000000007b1d */ /* 0x018fec0000010000 */
[----:B------:R-:W-:Y:S05]  /*05f0*/  @!P2 BRA `(.L_x_3) ;  /* 0x0000006c00b4a947 */ /* 0x000fea0003800000 */
[----:B------:R-:W-:-:S13]  /*0600*/  ISETP.GT.U32.AND P0, PT, R8, 0x1, PT ;  /* 0x000000010800780c */ /* 0x000fda0003f04070 */
[----:B0-----:R-:W-:Y:S05]  /*0610*/  @P0 EXIT ;  /* 0x000000000000094d */ /* 0x001fea0003800000 */
[----:B------:R-:W-:Y:S01]  /*0620*/  ULDC.64 UR4, c[0x0][0x650] ;  /* 0x0001940000047ab9 */ /* 0x000fe20000000a00 */
[----:B------:R-:W-:Y:S01]  /*0630*/  PRMT R0, RZ, 0x7610, R0 ;  /* 0x00007610ff007816 */ /* 0x000fe20000000000 */
[----:B------:R-:W-:Y:S01]  /*0640*/  IMAD.MOV.U32 R94, RZ, RZ, -0x1 ;  /* 0xffffffffff5e7424 */ /* 0x000fe200078e00ff */
[----:B------:R-:W-:Y:S01]  /*0650*/  ISETP.GE.U32.AND P0, PT, R16, UR4, PT ;  /* 0x0000000410007c0c */ /* 0x000fe2000bf06070 */
[----:B------:R-:W-:Y:S02]  /*0660*/  IMAD.MOV.U32 R90, RZ, RZ, -0x1 ;  /* 0xffffffffff5a7424 */ /* 0x000fe400078e00ff */
[----:B------:R-:W-:Y:S01]  /*0670*/  IMAD.MOV.U32 R23, RZ, RZ, -0x1 ;  /* 0xffffffffff177424 */ /* 0x000fe200078e00ff */
[----:B------:R-:W-:-:S13]  /*0680*/  ISETP.GE.U32.AND.EX P0, PT, R17, UR5, PT, P0 ;  /* 0x0000000511007c0c */ /* 0x000fda000bf06100 */
[----:B------:R-:W-:Y:S05]  /*0690*/  @P0 BRA `(.L_x_4) ;  /* 0x0000000400540947 */ /* 0x000fea0003800000 */
[----:B------:R-:W0:Y:S01]  /*06a0*/  LDC.64 R14, c[0x0][0x628] ;  /* 0x00018a00ff0e7b82 */ /* 0x000e220000000a00 */
[----:B------:R-:W-:Y:S02]  /*06b0*/  IMAD.MOV.U32 R6, RZ, RZ, R16 ;  /* 0x000000ffff067224 */ /* 0x000fe400078e0010 */
[----:B------:R-:W-:-:S05]  /*06c0*/  IMAD.MOV.U32 R7, RZ, RZ, R17 ;  /* 0x000000ffff077224 */ /* 0x000fca00078e0011 */
[----:B------:R-:W1:Y:S08]  /*06d0*/  LDC R0, c[0x0][0x630] ;  /* 0x00018c00ff007b82 */ /* 0x000e700000000800 */
[----:B------:R-:W2:Y:S01]  /*06e0*/  LDC.64 R20, c[0x0][0x620] ;  /* 0x00018800ff147b82 */ /* 0x000ea20000000a00 */
[----:B0-----:R-:W-:-:S04]  /*06f0*/  ISETP.NE.U32.AND P0, PT, R14, RZ, PT ;  /* 0x000000ff0e00720c */ /* 0x001fc80003f05070 */
[----:B------:R-:W-:-:S13]  /*0700*/  ISETP.NE.AND.EX P0, PT, R15, RZ, PT, P0 ;  /* 0x000000ff0f00720c */ /* 0x000fda0003f05300 */
[----:B-12---:R-:W-:Y:S05]  /*0710*/  @!P0 BRA `(.L_x_5) ;  /* 0x0000000000288947 */ /* 0x006fea0003800000 */
[----:B------:R-:W0:Y:S02]  /*0720*/  LDC R11, c[0x0][0x634] ;  /* 0x00018d00ff0b7b82 */ /* 0x000e240000000800 */
[----:B0-----:R-:W-:-:S05]  /*0730*/  IADD3 R11, P0, R16, R11, RZ ;  /* 0x0000000b100b7210 */ /* 0x001fca0007f1e0ff */
[----:B------:R-:W-:-:S04]  /*0740*/  IMAD.X R13, RZ, RZ, R17, P0 ;  /* 0x000000ffff0d7224 */ /* 0x000fc800000e0611 */
[----:B------:R-:W-:-:S04]  /*0750*/  IMAD.WIDE.U32 R6, R13, R14, RZ ;  /* 0x0000000e0d067225 */ /* 0x000fc800078e00ff */
[----:B------:R-:W-:-:S04]  /*0760*/  IMAD.WIDE.U32 R8, P0, R11, R15, R6 ;  /* 0x0000000f0b087225 */ /* 0x000fc80007800006 */
[----:B------:R-:W-:-:S04]  /*0770*/  IMAD.WIDE.U32 R6, R11, R14, RZ ;  /* 0x0000000e0b067225 */ /* 0x000fc800078e00ff */
[----:B------:R-:W-:Y:S01]  /*0780*/  IMAD.X R11, RZ, RZ, RZ, P0 ;  /* 0x000000ffff0b7224 */ /* 0x000fe200000e06ff */
[----:B------:R-:W-:Y:S01]  /*0790*/  IADD3 RZ, P0, R7, R8, RZ ;  /* 0x0000000807ff7210 */ /* 0x000fe20007f1e0ff */
[----:B------:R-:W-:-:S04]  /*07a0*/  IMAD.MOV.U32 R10, RZ, RZ, R9 ;  /* 0x000000ffff0a7224 */ /* 0x000fc800078e0009 */
[----:B------:R-:W-:-:S08]  /*07b0*/  IMAD.WIDE.U32.X R6, R13, R15, R10, P0 ;  /* 0x0000000f0d067225 */ /* 0x000fd000000e040a */
.L_x_5:
[-CC-:B------:R-:W-:Y:S01]  /*07c0*/  SHF.R.U64 R23, R6, R0.reuse, R7.reuse ;  /* 0x0000000006177219 */ /* 0x180fe20000001207 */
[----:B------:R-:W0:Y:S01]  /*07d0*/  LDC R10, c[0x0][0x618] ;  /* 0x00018600ff0a7b82 */ /* 0x000e220000000800 */
[----:B------:R-:W-:Y:S01]  /*07e0*/  SHF.R.U32.HI R5, RZ, R0, R7 ;  /* 0x00000000ff057219 */ /* 0x000fe20000011607 */
[----:B------:R-:W-:Y:S01]  /*07f0*/  ULDC UR4, c[0x0][0x150] ;  /* 0x0000540000047ab9 */ /* 0x000fe20000000800 */
[----:B------:R-:W-:Y:S02]  /*0800*/  IADD3 R9, P0, RZ, -R23, RZ ;  /* 0x80000017ff097210 */ /* 0x000fe40007f1e0ff */
[----:B------:R-:W-:-:S03]  /*0810*/  I2FP.F32.U32 R0, R4 ;  /* 0x0000000400007245 */ /* 0x000fc60000201000 */
[----:B------:R-:W1:Y:S01]  /*0820*/  LDC.64 R28, c[0x0][0x640] ;  /* 0x00019000ff1c7b82 */ /* 0x000e620000000a00 */
[----:B------:R-:W-:Y:S02]  /*0830*/  IMAD.X R11, RZ, RZ, ~R5, P0 ;  /* 0x000000ffff0b7224 */ /* 0x000fe400000e0e05 */
[----:B------:R-:W-:Y:S01]  /*0840*/  FMUL R0, R0, UR4 ;  /* 0x0000000400007c20 */ /* 0x000fe20008400000 */
[----:B------:R-:W-:Y:S01]  /*0850*/  IMAD.WIDE.U32 R6, R9, R20, R16 ;  /* 0x0000001409067225 */ /* 0x000fe200078e0010 */
[----:B------:R-:W-:-:S03]  /*0860*/  ULDC UR4, c[0x0][0x154] ;  /* 0x0000550000047ab9 */ /* 0x000fc60000000800 */
[----:B------:R-:W-:Y:S01]  /*0870*/  IMAD R8, R11, R20, RZ ;  /* 0x000000140b087224 */ /* 0x000fe200078e02ff */
[----:B------:R-:W2:Y:S01]  /*0880*/  LDC R5, c[0x0][0x144] ;  /* 0x00005100ff057b82 */ /* 0x000ea20000000800 */
[----:B------:R-:W3:Y:S02]  /*0890*/  F2I.U32.TRUNC.NTZ R0, R0 ;  /* 0x0000000000007305 */ /* 0x000ee4000020f000 */
[----:B------:R-:W-:-:S04]  /*08a0*/  IMAD R9, R9, R21, R8 ;  /* 0x0000001509097224 */ /* 0x000fc800078e0208 */
[----:B------:R-:W-:Y:S01]  /*08b0*/  IMAD.IADD R7, R7, 0x1, R9 ;  /* 0x0000000107077824 */ /* 0x000fe200078e0209 */
[----:B------:R-:W4:Y:S01]  /*08c0*/  LDC R12, c[0x0][0x608] ;  /* 0x00018200ff0c7b82 */ /* 0x000f220000000800 */
[----:B------:R-:W-:-:S03]  /*08d0*/  IMAD.MOV.U32 R9, RZ, RZ, -0x1 ;  /* 0xffffffffff097424 */ /* 0x000fc600078e00ff */
[-CC-:B0-----:R-:W-:Y:S02]  /*08e0*/  SHF.R.U64 R20, R6, R10.reuse, R7.reuse ;  /* 0x0000000a06147219 */ /* 0x181fe40000001207 */
[----:B------:R-:W-:Y:S02]  /*08f0*/  I2FP.F32.U32 R6, R3 ;  /* 0x0000000300067245 */ /* 0x000fe40000201000 */
[----:B------:R-:W0:Y:S01]  /*0900*/  LDC R26, c[0x0][0x658] ;  /* 0x00019600ff1a7b82 */ /* 0x000e220000000800 */
[----:B-1----:R-:W-:Y:S01]  /*0910*/  ISETP.NE.U32.AND P0, PT, R28, RZ, PT ;  /* 0x000000ff1c00720c */ /* 0x002fe20003f05070 */
[----:B---3--:R-:W-:Y:S01]  /*0920*/  IMAD.MOV R8, RZ, RZ, -R0 ;  /* 0x000000ffff087224 */ /* 0x008fe200078e0a00 */
[----:B------:R-:W-:Y:S01]  /*0930*/  SHF.R.U32.HI R7, RZ, R10, R7 ;  /* 0x0000000aff077219 */ /* 0x000fe20000011607 */
[----:B------:R-:W-:Y:S01]  /*0940*/  FMUL R6, R6, UR4 ;  /* 0x0000000406067c20 */ /* 0x000fe20008400000 */
[----:B------:R-:W-:-:S03]  /*0950*/  ISETP.NE.AND.EX P0, PT, R29, RZ, PT, P0 ;  /* 0x000000ff1d00720c */ /* 0x000fc60003f05300 */
[----:B------:R-:W1:Y:S01]  /*0960*/  LDC R14, c[0x0][0x148] ;  /* 0x00005200ff0e7b82 */ /* 0x000e620000000800 */
[----:B--2---:R-:W-:-:S07]  /*0970*/  IMAD R0, R5, R8, R4 ;  /* 0x0000000805007224 */ /* 0x004fce00078e0204 */
[----:B------:R-:W2:Y:S01]  /*0980*/  LDC R24, c[0x0][0x600] ;  /* 0x00018000ff187b82 */ /* 0x000ea20000000800 */
[-CC-:B----4-:R-:W-:Y:S02]  /*0990*/  SHF.R.U64 R30, R20, R12.reuse, R7.reuse ;  /* 0x0000000c141e7219 */ /* 0x190fe40000001207 */
[----:B------:R-:W-:Y:S01]  /*09a0*/  SHF.R.U32.HI R5, RZ, R12, R7 ;  /* 0x0000000cff057219 */ /* 0x000fe20000011607 */
[----:B------:R-:W-:Y:S01]  /*09b0*/  IMAD.MOV.U32 R7, RZ, RZ, 0x1 ;  /* 0x00000001ff077424 */ /* 0x000fe200078e00ff */
[----:B------:R3:W4:Y:S03]  /*09c0*/  F2I.U32.TRUNC.NTZ R12, R6 ;  /* 0x00000006000c7305 */ /* 0x000726000020f000 */
[----:B------:R-:W1:Y:S01]  /*09d0*/  LDC R15, c[0x0][0x648] ;  /* 0x00019200ff0f7b82 */ /* 0x000e620000000800 */
[-C--:B0-----:R-:W-:Y:S02]  /*09e0*/  SHF.L.U32 R4, R9, R26.reuse, RZ ;  /* 0x0000001a09047219 */ /* 0x081fe400000006ff */
[----:B------:R-:W-:-:S02]  /*09f0*/  SHF.R.U64 R32, R30, R26, R5 ;  /* 0x0000001a1e207219 */ /* 0x000fc40000001205 */
[----:B------:R-:W-:Y:S02]  /*0a00*/  LOP3.LUT R11, RZ, R4, RZ, 0x33, !PT ;  /* 0x00000004ff0b7212 */ /* 0x000fe400078e33ff */
[-C--:B------:R-:W-:Y:S01]  /*0a10*/  SHF.R.U32.HI R5, RZ, R26.reuse, R5 ;  /* 0x0000001aff057219 */ /* 0x080fe20000011605 */
[----:B------:R-:W0:Y:S01]  /*0a20*/  LDC R21, c[0x0][0x638] ;  /* 0x00018e00ff157b82 */ /* 0x000e220000000800 */
[----:B------:R-:W-:Y:S01]  /*0a30*/  SHF.L.U32 R10, R7, R26, RZ ;  /* 0x0000001a070a7219 */ /* 0x000fe200000006ff */
[----:B------:R-:W-:-:S06]  /*0a40*/  IMAD.MOV.U32 R4, RZ, RZ, R32 ;  /* 0x000000ffff047224 */ /* 0x000fcc00078e0020 */
[----:B------:R-:W0:Y:S01]  /*0a50*/  LDC R94, c[0x0][0x610] ;  /* 0x00018400ff5e7b82 */ /* 0x000e220000000800 */
[----:B---34-:R-:W-:Y:S05]  /*0a60*/  @!P0 BRA `(.L_x_6) ;  /* 0x0000000000288947 */ /* 0x018fea0003800000 */
[----:B------:R-:W3:Y:S02]  /*0a70*/  LDC R9, c[0x0][0x64c] ;  /* 0x00019300ff097b82 */ /* 0x000ee40000000800 */
[----:B---3--:R-:W-:-:S05]  /*0a80*/  IADD3 R9, P0, R32, R9, RZ ;  /* 0x0000000920097210 */ /* 0x008fca0007f1e0ff */
        /* <DEDUP_REMOVED lines=8> */
.L_x_6:
[----:B-1----:R-:W-:Y:S01]  /*0b10*/  SHF.R.U64 R4, R4, R15, R5 ;  /* 0x0000000f04047219 */ /* 0x002fe20000001205 */
[----:B--2---:R-:W-:Y:S01]  /*0b20*/  VIADD R5, R24, 0xffffffff ;  /* 0xffffffff18057836 */ /* 0x004fe20000000000 */
[----:B------:R-:W-:Y:S01]  /*0b30*/  LOP3.LUT R11, R30, R11, RZ, 0xc0, !PT ;  /* 0x0000000b1e0b7212 */ /* 0x000fe200078ec0ff */
[----:B------:R-:W-:Y:S02]  /*0b40*/  IMAD.MOV R12, RZ, RZ, -R12 ;  /* 0x000000ffff0c7224 */ /* 0x000fe400078e0a0c */
[----:B------:R-:W-:Y:S01]  /*0b50*/  IMAD.MOV R6, RZ, RZ, -R4 ;  /* 0x000000ffff067224 */ /* 0x000fe200078e0a04 */
[----:B------:R-:W-:Y:S01]  /*0b60*/  LOP3.LUT R5, R20, R5, RZ, 0xc0, !PT ;  /* 0x0000000514057212 */ /* 0x000fe200078ec0ff */
[----:B------:R-:W-:Y:S02]  /*0b70*/  @P3 IMAD R0, R14, R12, R3 ;  /* 0x0000000c0e003224 */ /* 0x000fe400078e0203 */
[----:B------:R-:W-:Y:S02]  /*0b80*/  IMAD R11, R10, R4, R11 ;  /* 0x000000040a0b7224 */ /* 0x000fe400078e020b */
[----:B0-----:R-:W-:-:S02]  /*0b90*/  IMAD R3, R6, R21, R32 ;  /* 0x0000001506037224 */ /* 0x001fc400078e0220 */
[----:B------:R-:W-:Y:S02]  /*0ba0*/  IMAD R94, R11, R94, R0 ;  /* 0x0000005e0b5e7224 */ /* 0x000fe400078e0200 */
[----:B------:R-:W-:Y:S02]  /*0bb0*/  IMAD R3, R3, R24, R5 ;  /* 0x0000001803037224 */ /* 0x000fe400078e0205 */
[----:B------:R-:W-:-:S03]  /*0bc0*/  IMAD.MOV.U32 R0, RZ, RZ, 0x1 ;  /* 0x00000001ff007424 */ /* 0x000fc600078e00ff */
[----:B------:R-:W-:Y:S02]  /*0bd0*/  SEL R90, R3, R94, !P3 ;  /* 0x0000005e035a7207 */ /* 0x000fe40005800000 */
[----:B------:R-:W-:-:S07]  /*0be0*/  SEL R94, R94, R3, !P3 ;  /* 0x000000035e5e7207 */ /* 0x000fce0005800000 */
.L_x_4:
[----:B------:R-:W-:-:S08]  /*0bf0*/  NOP ;  /* 0x0000000000007918 */ /* 0x000fd00000000000 */
[----:B------:R-:W0:Y:S02]  /*0c00*/  USETMAXREG.TRY_ALLOC.CTAPOOL UP0, 0xe8 ;  /* 0x000000e8000079c8 */ /* 0x000e240008000600 */
[----:B0-----:R-:W-:-:S13]  /*0c10*/  PLOP3.LUT P0, PT, PT, PT, UP0, 0x80, 0x0 ;  /* 0x000000000000781c */ /* 0x001fda0003f0f008 */
[----:B------:R-:W-:Y:S05]  /*0c20*/  @!P0 BRA `(.L_x_4) ;  /* 0xfffffffc00f08947 */ /* 0x000fea000383ffff */
[----:B------:R-:W-:Y:S01]  /*0c30*/  ULDC.64 UR4, c[0x0][0x598] ;  /* 0x0001660000047ab9 */ /* 0x000fe20000000a00 */
[----:B------:R-:W-:Y:S01]  /*0c40*/  ULDC.64 UR36, c[0x0][0x208] ;  /* 0x0000820000247ab9 */ /* 0x000fe20000000a00 */
[----:B------:R-:W-:-:S04]  /*0c50*/  ISETP.NE.U32.AND P0, PT, RZ, UR4, PT ;  /* 0x00000004ff007c0c */ /* 0x000fc8000bf05070 */
[----:B------:R-:W-:-:S13]  /*0c60*/  ISETP.NE.AND.EX P0, PT, RZ, UR5, PT, P0 ;  /* 0x00000005ff007c0c */ /* 0x000fda000bf05300 */
[----:B------:R-:W-:Y:S05]  /*0c70*/  @!P0 BRA `(.L_x_7) ;  /* 0x00000000001c8947 */ /* 0x000fea0003800000 */
[----:B------:R-:W0:Y:S02]  /*0c80*/  LDC.64 R4, c[0x0][0x598] ;  /* 0x00016600ff047b82 */ /* 0x000e240000000a00 */
[----:B0-----:R-:W2:Y:S02]  /*0c90*/  LDG.E.64 R4, desc[UR36][R4.64] ;  /* 0x0000002404047981 */ /* 0x001ea4000c1e1b00 */
[----:B--2---:R-:W-:-:S04]  /*0ca0*/  ISETP.NE.U32.AND P0, PT, R4, RZ, PT ;  /* 0x000000ff0400720c */ /* 0x004fc80003f05070 */
[----:B------:R-:W-:-:S13]  /*0cb0*/  ISETP.NE.AND.EX P0, PT, R5, RZ, PT, P0 ;  /* 0x000000ff0500720c */ /* 0x000fda0003f05300 */
[----:B------:R-:W-:Y:S05]  /*0cc0*/  @!P0 BRA `(.L_x_7) ;  /* 0x0000000000088947 */ /* 0x000fea0003800000 */
[----:B------:R0:W5:Y:S01]  /*0cd0*/  LD.E R88, desc[UR36][R4.64] ;  /* 0x0000002404587980 */ /* 0x000162000c101900 */
[----:B------:R-:W-:Y:S05]  /*0ce0*/  BRA `(.L_x_8) ;  /* 0x0000000000247947 */ /* 0x000fea0003800000 */
.L_x_7:
[----:B------:R-:W-:Y:S02]  /*0cf0*/  ULDC.64 UR4, c[0x0][0x588] ;  /* 0x0001620000047ab9 */ /* 0x000fe40000000a00 */
[----:B------:R-:W-:-:S04]  /*0d00*/  ISETP.NE.U32.AND P0, PT, RZ, UR4, PT ;  /* 0x00000004ff007c0c */ /* 0x000fc8000bf05070 */
[----:B------:R-:W-:-:S13]  /*0d10*/  ISETP.NE.AND.EX P0, PT, RZ, UR5, PT, P0 ;  /* 0x00000005ff007c0c */ /* 0x000fda000bf05300 */
[----:B------:R-:W-:Y:S05]  /*0d20*/  @!P0 BRA `(.L_x_9) ;  /* 0x00000000000c8947 */ /* 0x000fea0003800000 */
[----:B------:R-:W0:Y:S02]  /*0d30*/  LDC.64 R88, c[0x0][0x588] ;  /* 0x00016200ff587b82 */ /* 0x000e240000000a00 */
[----:B0-----:R1:W5:Y:S01]  /*0d40*/  LDG.E R88, desc[UR36][R88.64] ;  /* 0x0000002458587981 */ /* 0x001362000c1e1900 */
[----:B------:R-:W-:Y:S05]  /*0d50*/  BRA `(.L_x_8) ;  /* 0x0000000000087947 */ /* 0x000fea0003800000 */
.L_x_9:
[----:B------:R-:W-:Y:S02]  /*0d60*/  ULDC UR4, c[0x0][0x580] ;  /* 0x0001600000047ab9 */ /* 0x000fe40000000800 */
[----:B------:R-:W-:-:S07]  /*0d70*/  IMAD.U32 R88, RZ, RZ, UR4 ;  /* 0x00000004ff587e24 */ /* 0x000fce000f8e00ff */
.L_x_8:
[----:B------:R-:W-:Y:S02]  /*0d80*/  ULDC.64 UR4, c[0x0][0x5a0] ;  /* 0x0001680000047ab9 */ /* 0x000fe40000000a00 */
[----:B------:R-:W-:-:S04]  /*0d90*/  ISETP.NE.U32.AND P0, PT, RZ, UR4, PT ;  /* 0x00000004ff007c0c */ /* 0x000fc8000bf05070 */
[----:B------:R-:W-:-:S13]  /*0da0*/  ISETP.NE.AND.EX P0, PT, RZ, UR5, PT, P0 ;  /* 0x00000005ff007c0c */ /* 0x000fda000bf05300 */
[----:B------:R-:W-:Y:S05]  /*0db0*/  @!P0 BRA `(.L_x_10) ;  /* 0x00000000001c8947 */ /* 0x000fea0003800000 */
[----:B0-----:R-:W0:Y:S02]  /*0dc0*/  LDC.64 R4, c[0x0][0x5a0] ;  /* 0x00016800ff047b82 */ /* 0x001e240000000a00 */
[----:B0-----:R-:W2:Y:S02]  /*0dd0*/  LDG.E.64 R4, desc[UR36][R4.64] ;  /* 0x0000002404047981 */ /* 0x001ea4000c1e1b00 */
[----:B--2---:R-:W-:-:S04]  /*0de0*/  ISETP.NE.U32.AND P0, PT, R4, RZ, PT ;  /* 0x000000ff0400720c */ /* 0x004fc80003f05070 */
[----:B------:R-:W-:-:S13]  /*0df0*/  ISETP.NE.AND.EX P0, PT, R5, RZ, PT, P0 ;  /* 0x000000ff0500720c */ /* 0x000fda0003f05300 */
[----:B------:R-:W-:Y:S05]  /*0e00*/  @!P0 BRA `(.L_x_10) ;  /* 0x0000000000088947 */ /* 0x000fea0003800000 */
[----:B-1----:R0:W5:Y:S01]  /*0e10*/  LD.E R89, desc[UR36][R4.64] ;  /* 0x0000002404597980 */ /* 0x002162000c101900 */
[----:B------:R-:W-:Y:S05]  /*0e20*/  BRA `(.L_x_11) ;  /* 0x0000000000247947 */ /* 0x000fea0003800000 */
.L_x_10:
[----:B------:R-:W-:Y:S02]  /*0e30*/  ULDC.64 UR4, c[0x0][0x590] ;  /* 0x0001640000047ab9 */ /* 0x000fe40000000a00 */
[----:B------:R-:W-:-:S04]  /*0e40*/  ISETP.NE.U32.AND P0, PT, RZ, UR4, PT ;  /* 0x00000004ff007c0c */ /* 0x000fc8000bf05070 */
[----:B------:R-:W-:-:S13]  /*0e50*/  ISETP.NE.AND.EX P0, PT, RZ, UR5, PT, P0 ;  /* 0x00000005ff007c0c */ /* 0x000fda000bf05300 */
[----:B------:R-:W-:Y:S05]  /*0e60*/  @!P0 BRA `(.L_x_12) ;  /* 0x00000000000c8947 */ /* 0x000fea0003800000 */
[----:B0-----:R-:W1:Y:S02]  /*0e70*/  LDC.64 R4, c[0x0][0x590] ;  /* 0x00016400ff047b82 */ /* 0x001e640000000a00 */
[----:B-1----:R1:W5:Y:S01]  /*0e80*/  LDG.E R89, desc[UR36][R4.64] ;  /* 0x0000002404597981 */ /* 0x002362000c1e1900 */
[----:B------:R-:W-:Y:S05]  /*0e90*/  BRA `(.L_x_11) ;  /* 0x0000000000087947 */ /* 0x000fea0003800000 */
.L_x_12:
[----:B------:R-:W-:Y:S02]  /*0ea0*/  ULDC UR4, c[0x0][0x584] ;  /* 0x0001610000047ab9 */ /* 0x000fe40000000800 */
[----:B-1----:R-:W-:-:S07]  /*0eb0*/  IMAD.U32 R89, RZ, RZ, UR4 ;  /* 0x00000004ff597e24 */ /* 0x002fce000f8e00ff */
.L_x_11:
[----:B------:R-:W-:-:S13]  /*0ec0*/  LOP3.LUT P0, RZ, R0, 0xff, RZ, 0xc0, !PT ;  /* 0x000000ff00ff7812 */ /* 0x000fda000780c0ff */
[----:B------:R-:W-:Y:S05]  /*0ed0*/  @!P0 EXIT ;  /* 0x000000000000894d */ /* 0x000fea0003800000 */
[----:B------:R-:W-:Y:S01]  /*0ee0*/  ULDC UR4, c[0x0][0x28c] ;  /* 0x0000a30000047ab9 */ /* 0x000fe20000000800 */
[----:B------:R-:W-:Y:S01]  /*0ef0*/  LOP3.LUT R102, R19, 0x1, RZ, 0xfc, !PT ;  /* 0x0000000113667812 */ /* 0x000fe200078efcff */
[----:B------:R-:W-:Y:S01]  /*0f00*/  UIADD3 UR4, UR4, 0x3f, URZ ;  /* 0x0000003f04047890 */ /* 0x000fe2000fffe03f */
[----:B------:R-:W-:Y:S01]  /*0f10*/  UMOV UR38, URZ ;  /* 0x0000003f00267c82 */ /* 0x000fe20008000000 */
[----:B------:R-:W-:Y:S02]  /*0f20*/  UMOV UR39, URZ ;  /* 0x0000003f00277c82 */ /* 0x000fe40008000000 */
[----:B------:R-:W-:-:S04]  /*0f30*/  USHF.R.S32.HI UR5, URZ, 0x1f, UR4 ;  /* 0x0000001f3f057899 */ /* 0x000fc80008011404 */
[----:B------:R-:W-:-:S04]  /*0f40*/  ULEA.HI UR5, UR5, UR4, URZ, 0x6 ;  /* 0x0000000405057291 */ /* 0x000fc8000f8f303f */
[----:B------:R-:W-:-:S12]  /*0f50*/  USHF.R.S32.HI UR40, URZ, 0x6, UR5 ;  /* 0x000000063f287899 */ /* 0x000fd80008011405 */
.L_x_156:
[----:B------:R-:W-:Y:S01]  /*0f60*/  LOP3.LUT R0, R18, 0x80, RZ, 0xc0, !PT ;  /* 0x0000008012007812 */ /* 0x000fe200078ec0ff */
[----:B------:R-:W2:Y:S01]  /*0f70*/  S2UR UR7, SR_CgaCtaId ;  /* 0x00000000000779c3 */ /* 0x000ea20000008800 */
[----:B------:R-:W-:Y:S02]  /*0f80*/  UMOV UR6, 0x400 ;  /* 0x0000040000067882 */ /* 0x000fe40000000000 */
[----:B------:R-:W-:-:S06]  /*0f90*/  SHF.R.U32.HI R0, RZ, 0x7, R0 ;  /* 0x00000007ff007819 */ /* 0x000fcc0000011600 */
[----:B---3--:R-:W3:Y:S01]  /*0fa0*/  SHFL.IDX PT, R0, R0, RZ, 0x1f ;  /* 0x00001fff00007589 */ /* 0x008ee200000e0000 */
[----:B--2---:R-:W-:Y:S01]  /*0fb0*/  ULEA UR42, UR7, UR6, 0x18 ;  /* 0x00000006072a7291 */ /* 0x004fe2000f8ec03f */
[----:B---3--:R-:W-:-:S13]  /*0fc0*/  R2UR UR4, R0 ;  /* 0x00000000000472ca */ /* 0x008fda00000e0000 */
[----:B------:R-:W-:-:S04]  /*0fd0*/  ULEA.HI UR5, UR4, UR4, URZ, 0x1 ;  /* 0x0000000404057291 */ /* 0x000fc8000f8f083f */
[----:B------:R-:W-:-:S04]  /*0fe0*/  ULOP3.LUT UR5, UR5, 0x7fffe, URZ, 0xc0, !UPT ;  /* 0x0007fffe05057892 */ /* 0x000fc8000f8ec03f */
[----:B------:R-:W-:-:S03]  /*0ff0*/  UIADD3 UR5, UR4, -UR5, URZ ;  /* 0x8000000504057290 */ /* 0x000fc6000fffe03f */
[----:B------:R-:W-:Y:S01]  /*1000*/  ULDC UR4, c[0x0][0x28c] ;  /* 0x0000a30000047ab9 */ /* 0x000fe20000000800 */
[----:B------:R-:W-:Y:S01]  /*1010*/  ULEA UR5, UR5, UR42, 0xd ;  /* 0x0000002a05057291 */ /* 0x000fe2000f8e683f */
[----:B------:R-:W-:-:S03]  /*1020*/  ISETP.LT.AND P0, PT, RZ, UR4, PT ;  /* 0x00000004ff007c0c */ /* 0x000fc6000bf01270 */
[----:B------:R-:W-:-:S04]  /*1030*/  UIADD3 UR5, UR5, 0x100, URZ ;  /* 0x0000010005057890 */ /* 0x000fc8000fffe03f */
[----:B------:R-:W-:-:S04]  /*1040*/  USHF.R.U32.HI UR5, URZ, 0x4, UR5 ;  /* 0x000000043f057899 */ /* 0x000fc80008011605 */
[----:B------:R-:W-:Y:S02]  /*1050*/  ULOP3.LUT UR41, UR5, 0x3fff, URZ, 0xc0, !UPT ;  /* 0x00003fff05297892 */ /* 0x000fe4000f8ec03f */
[----:B01--45:R-:W-:Y:S10]  /*1060*/  @P0 BRA `(.L_x_13) ;  /* 0x0000000000400947 */ /* 0x033ff40003800000 */
[----:B------:R-:W-:Y:S01]  /*1070*/  MOV R0, 0x0 ;  /* 0x0000000000007802 */ /* 0x000fe20000000f00 */
[----:B------:R-:W-:Y:S01]  /*1080*/  ULDC.64 UR4, c[0x4][0x68] ;  /* 0x01001a0000047ab9 */ /* 0x000fe20000000a00 */
[----:B------:R-:W-:Y:S01]  /*1090*/  ULDC.64 UR6, c[0x4][0x8] ;  /* 0x0100020000067ab9 */ /* 0x000fe20000000a00 */
[----:B01----:R-:W-:Y:S01]  /*10a0*/  IMAD.U32 R4, RZ, RZ, UR4 ;  /* 0x00000004ff047e24 */ /* 0x003fe2000f8e00ff */
[----:B------:R0:W1:Y:S01]  /*10b0*/  LDC.64 R14, c[0x4][R0] ;  /* 0x01000000000e7b82 */ /* 0x0000620000000a00 */
[----:B------:R-:W-:Y:S01]  /*10c0*/  IMAD.U32 R5, RZ, RZ, UR5 ;  /* 0x00000005ff057e24 */ /* 0x000fe2000f8e00ff */
[----:B------:R-:W-:Y:S01]  /*10d0*/  ULDC.64 UR4, c[0x4][0x70] ;  /* 0x01001c0000047ab9 */ /* 0x000fe20000000a00 */
[----:B------:R-:W-:Y:S01]  /*10e0*/  IMAD.U32 R10, RZ, RZ, UR6 ;  /* 0x00000006ff0a7e24 */ /* 0x000fe2000f8e00ff */
[----:B------:R-:W-:Y:S01]  /*10f0*/  MOV R13, RZ ;  /* 0x000000ff000d7202 */ /* 0x000fe20000000f00 */
[----:B------:R-:W-:Y:S02]  /*1100*/  IMAD.U32 R6, RZ, RZ, UR4 ;  /* 0x00000004ff067e24 */ /* 0x000fe4000f8e00ff */
[----:B------:R-:W-:-:S02]  /*1110*/  IMAD.U32 R7, RZ, RZ, UR5 ;  /* 0x00000005ff077e24 */ /* 0x000fc4000f8e00ff */
[----:B------:R-:W-:Y:S02]  /*1120*/  IMAD.U32 R11, RZ, RZ, UR7 ;  /* 0x00000007ff0b7e24 */ /* 0x000fe4000f8e00ff */
[----:B------:R-:W-:Y:S02]  /*1130*/  IMAD.MOV.U32 R8, RZ, RZ, 0x1e1 ;  /* 0x000001e1ff087424 */ /* 0x000fe400078e00ff */
[----:B0-----:R-:W-:-:S07]  /*1140*/  IMAD.MOV.U32 R12, RZ, RZ, 0x1 ;  /* 0x00000001ff0c7424 */ /* 0x001fce00078e00ff */
[----:B------:R-:W-:-:S07]  /*1150*/  LEPC R20, `(.L_x_13) ;  /* 0x000000001014794e */ /* 0x000fce0000000000 */
[----:B-1---5:R-:W-:Y:S05]  /*1160*/  CALL.ABS.NOINC R14 ;  /* 0x000000000e007343 */ /* 0x022fea0003c00000 */
.L_x_13:
[----:B------:R-:W-:-:S13]  /*1170*/  ISETP.NE.AND P0, PT, R102, 0x3, PT ;  /* 0x000000036600780c */ /* 0x000fda0003f05270 */
[----:B------:R-:W-:Y:S05]  /*1180*/  @!P0 BRA `(.L_x_14) ;  /* 0x0000000000048947 */ /* 0x000fea0003800000 */
[----:B------:R-:W-:Y:S01]  /*1190*/  BPT.TRAP 0x1 ;  /* 0x000000040000795c */ /* 0x000fe20000300000 */
.L_x_14:
[----:B------:R-:W-:Y:S02]  /*11a0*/  IMAD.U32 R3, RZ, RZ, UR39 ;  /* 0x00000027ff037e24 */ /* 0x000fe4000f8e00ff */
[----:B------:R-:W-:-:S03]  /*11b0*/  IMAD.U32 R0, RZ, RZ, UR38 ;  /* 0x00000026ff007e24 */ /* 0x000fc6000f8e00ff */
[----:B------:R-:W-:Y:S02]  /*11c0*/  LEA R3, R3, UR42, 0x3 ;  /* 0x0000002a03037c11 */ /* 0x000fe4000f8e18ff */
[----:B------:R-:W-:-:S04]  /*11d0*/  SHF.L.U32 R0, R0, 0x1f, RZ ;  /* 0x0000001f00007819 */ /* 0x000fc800000006ff */
[----:B------:R2:W3:Y:S01]  /*11e0*/  SYNCS.PHASECHK.TRANS64.TRYWAIT P1, [R3+URZ], R0 ;  /* 0x00000000030075a7 */ /* 0x0004e2000802017f */
[----:B------:R-:W-:Y:S05]  /*11f0*/  @!P0 BRA `(.L_x_15) ;  /* 0x0000000000048947 */ /* 0x000fea0003800000 */
[----:B------:R-:W-:Y:S01]  /*1200*/  BPT.TRAP 0x1 ;  /* 0x000000040000795c */ /* 0x000fe20000300000 */
.L_x_15:
[----:B---3--:R-:W-:Y:S05]  /*1210*/  @P1 BRA `(.L_x_16) ;  /* 0x0000000000081947 */ /* 0x008fea0003800000 */
[----:B------:R-:W3:Y:S02]  /*1220*/  SYNCS.PHASECHK.TRANS64.TRYWAIT P1, [R3+URZ], R0 ;  /* 0x00000000030075a7 */ /* 0x000ee4000802017f */
[----:B---3--:R-:W-:Y:S05]  /*1230*/  @!P1 BRA `(.L_x_17) ;  /* 0x0000007800549947 */ /* 0x008fea0003800000 */
.L_x_16:
[----:B------:R-:W-:-:S04]  /*1240*/  UISETP.LT.AND UP0, UPT, UR40, 0x1, UPT ;  /* 0x000000012800788c */ /* 0x000fc8000bf01270 */
[----:B------:R-:W-:-:S04]  /*1250*/  USEL UR4, UR40, 0x1, UP0 ;  /* 0x0000000128047887 */ /* 0x000fc80008000000 */
[----:B------:R-:W-:-:S06]  /*1260*/  UIADD3 UR4, UR40, -UR4, URZ ;  /* 0x8000000428047290 */ /* 0x000fcc000fffe03f */
[----:B--23--:R-:W-:Y:S01]  /*1270*/  IMAD.U32 R0, RZ, RZ, UR4 ;  /* 0x00000004ff007e24 */ /* 0x00cfe2000f8e00ff */
[----:B------:R-:W-:Y:S05]  /*1280*/  WARPSYNC.ALL ;  /* 0x0000000000007948 */ /* 0x000fea0003800000 */
[----:B------:R-:W-:Y:S01]  /*1290*/  ISETP.GE.AND P1, PT, R0, 0x1, PT ;  /* 0x000000010000780c */ /* 0x000fe20003f26270 */
[----:B------:R-:W-:Y:S01]  /*12a0*/  UIADD3 UR4, UR42, 0x28100, URZ ;  /* 0x000281002a047890 */ /* 0x000fe2000fffe03f */
[----:B------:R-:W-:Y:S01]  /*12b0*/  WARPGROUP.ARRIVE ;  /* 0x00000000000079c5 */ /* 0x000fe20000000000 */
[----:B------:R-:W-:Y:S01]  /*12c0*/  UMOV UR9, 0x40000040 ;  /* 0x4000004000097882 */ /* 0x000fe20000000000 */
[----:B------:R-:W-:Y:S01]  /*12d0*/  UMOV UR11, 0x40000040 ;  /* 0x40000040000b7882 */ /* 0x000fe20000000000 */
[----:B------:R-:W-:-:S04]  /*12e0*/  USHF.R.U32.HI UR4, URZ, 0x4, UR4 ;  /* 0x000000043f047899 */ /* 0x000fc80008011604 */
[----:B------:R-:W-:Y:S02]  /*12f0*/  ULOP3.LUT UR5, UR4, 0x3fff, URZ, 0xc0, !UPT ;  /* 0x00003fff04057892 */ /* 0x000fe4000f8ec03f */
[----:B------:R-:W-:Y:S02]  /*1300*/  ULOP3.LUT UR4, UR41, 0x10000, URZ, 0xfc, !UPT ;  /* 0x0001000029047892 */ /* 0x000fe4000f8efc3f */
[----:B------:R-:W-:Y:S02]  /*1310*/  ULOP3.LUT UR5, UR5, 0x10000, URZ, 0xfc, !UPT ;  /* 0x0001000005057892 */ /* 0x000fe4000f8efc3f */
[----:B------:R-:W-:Y:S02]  /*1320*/  ULEA UR7, UR39, UR4, 0xb ;  /* 0x0000000427077291 */ /* 0x000fe4000f8e583f */
[----:B------:R-:W-:Y:S02]  /*1330*/  ULEA UR6, UR39, UR5, 0x9 ;  /* 0x0000000527067291 */ /* 0x000fe4000f8e483f */
[----:B------:R-:W-:-:S03]  /*1340*/  UIADD3 UR12, UR7, 0x400, URZ ;  /* 0x00000400070c7890 */ /* 0x000fc6000fffe03f */
[----:B------:R-:W-:Y:S02]  /*1350*/  UMOV UR8, UR7 ;  /* 0x0000000700087c82 */ /* 0x000fe40008000000 */
[----:B------:R-:W-:Y:S02]  /*1360*/  UMOV UR10, UR6 ;  /* 0x00000006000a7c82 */ /* 0x000fe40008000000 */
[----:B------:R-:W-:Y:S01]  /*1370*/  HGMMA.64x64x16.F32 R56, gdesc[UR8], RZ, !UPT, gsb0 ;  /* 0x00e00000083879f0 */ /* 0x000fe2000c0008ff */
[----:B------:R-:W-:Y:S01]  /*1380*/  UMOV UR8, UR12 ;  /* 0x0000000c00087c82 */ /* 0x000fe20008000000 */
[----:B------:R-:W-:Y:S01]  /*1390*/  UMOV UR9, 0x40000040 ;  /* 0x4000004000097882 */ /* 0x000fe20000000000 */
[----:B------:R-:W-:Y:S01]  /*13a0*/  UIADD3 UR12, UR7, 0x402, URZ ;  /* 0x00000402070c7890 */ /* 0x000fe2000fffe03f */
[----:B------:R-:W-:Y:S02]  /*13b0*/  WARPGROUP.DEPBAR.LE gsb0, 0x0 ;  /* 0x00008000000079c5 */ /* 0x000fe40000010000 */
[----:B------:R-:W-:-:S06]  /*13c0*/  WARPGROUP.ARRIVE ;  /* 0x00000000000079c5 */ /* 0x000fcc0000000000 */
[----:B------:R-:W-:Y:S01]  /*13d0*/  HGMMA.64x64x16.F32 R24, gdesc[UR8], RZ, !UPT, gsb0 ;  /* 0x00e00000081879f0 */ /* 0x000fe2000c0008ff */
[----:B------:R-:W-:Y:S02]  /*13e0*/  UIADD3 UR8, UR7, 0x2, URZ ;  /* 0x0000000207087890 */ /* 0x000fe4000fffe03f */
[----:B------:R-:W-:Y:S01]  /*13f0*/  UIADD3 UR10, UR6, 0x2, URZ ;  /* 0x00000002060a7890 */ /* 0x000fe2000fffe03f */
[----:B------:R-:W-:Y:S01]  /*1400*/  UMOV UR9, 0x40000040 ;  /* 0x4000004000097882 */ /* 0x000fe20000000000 */
[----:B------:R-:W-:Y:S01]  /*1410*/  UMOV UR11, 0x40000040 ;  /* 0x40000040000b7882 */ /* 0x000fe20000000000 */
[----:B------:R-:W-:Y:S02]  /*1420*/  WARPGROUP.DEPBAR.LE gsb0, 0x0 ;  /* 0x00008000000079c5 */ /* 0x000fe40000010000 */
[----:B------:R-:W-:-:S06]  /*1430*/  WARPGROUP.ARRIVE ;  /* 0x00000000000079c5 */ /* 0x000fcc0000000000 */
[----:B------:R-:W-:Y:S01]  /*1440*/  HGMMA.64x64x16.F32 R56, gdesc[UR8], R56, gsb0 ;  /* 0x00e00000083879f0 */ /* 0x000fe20008000838 */
[----:B------:R-:W-:Y:S01]  /*1450*/  UMOV UR8, UR12 ;  /* 0x0000000c00087c82 */ /* 0x000fe20008000000 */
[----:B------:R-:W-:Y:S01]  /*1460*/  UMOV UR9, 0x40000040 ;  /* 0x4000004000097882 */ /* 0x000fe20000000000 */
[----:B------:R-:W-:Y:S01]  /*1470*/  UIADD3 UR12, UR7, 0x404, URZ ;  /* 0x00000404070c7890 */ /* 0x000fe2000fffe03f */
[----:B------:R-:W-:Y:S02]  /*1480*/  WARPGROUP.DEPBAR.LE gsb0, 0x0 ;  /* 0x00008000000079c5 */ /* 0x000fe40000010000 */
[----:B------:R-:W-:-:S06]  /*1490*/  WARPGROUP.ARRIVE ;  /* 0x00000000000079c5 */ /* 0x000fcc0000000000 */
[----:B------:R-:W-:Y:S01]  /*14a0*/  HGMMA.64x64x16.F32 R24, gdesc[UR8], R24, gsb0 ;  /* 0x00e00000081879f0 */ /* 0x000fe20008000818 */
        /* <DEDUP_REMOVED lines=9> */
[----:B------:R-:W-:Y:S02]  /*1540*/  WARPGROUP.DEPBAR.LE gsb0, 0x0 ;  /* 0x00008000000079c5 */ /* 0x000fe40000010000 */
[----:B------:R-:W-:-:S06]  /*1550*/  WARPGROUP.ARRIVE ;  /* 0x00000000000079c5 */ /* 0x000fcc0000000000 */
[----:B------:R-:W-:Y:S01]  /*1560*/  HGMMA.64x64x16.F32 R24, gdesc[UR8], R24, gsb0 ;  /* 0x00e00000081879f0 */ /* 0x000fe20008000818 */
[----:B------:R-:W-:Y:S02]  /*1570*/  UIADD3 UR8, UR7, 0x6, URZ ;  /* 0x0000000607087890 */ /* 0x000fe4000fffe03f */
[----:B------:R-:W-:Y:S01]  /*1580*/  UIADD3 UR10, UR6, 0x6, URZ ;  /* 0x00000006060a7890 */ /* 0x000fe2000fffe03f */
[----:B------:R-:W-:Y:S01]  /*1590*/  UMOV UR9, 0x40000040 ;  /* 0x4000004000097882 */ /* 0x000fe20000000000 */
[----:B------:R-:W-:Y:S01]  /*15a0*/  UMOV UR11, 0x40000040 ;  /* 0x40000040000b7882 */ /* 0x000fe20000000000 */
[----:B------:R-:W-:Y:S01]  /*15b0*/  UIADD3 UR7, UR7, 0x406, URZ ;  /* 0x0000040607077890 */ /* 0x000fe2000fffe03f */
[----:B------:R-:W-:Y:S02]  /*15c0*/  WARPGROUP.DEPBAR.LE gsb0, 0x0 ;  /* 0x00008000000079c5 */ /* 0x000fe40000010000 */
[----:B------:R-:W-:-:S06]  /*15d0*/  WARPGROUP.ARRIVE ;  /* 0x00000000000079c5 */ /* 0x000fcc0000000000 */
[----:B------:R-:W-:Y:S01]  /*15e0*/  HGMMA.64x64x16.F32 R56, gdesc[UR8], R56, gsb0 ;  /* 0x00e00000083879f0 */ /* 0x000fe20008000838 */
[----:B------:R-:W-:Y:S01]  /*15f0*/  UMOV UR8, UR7 ;  /* 0x0000000700087c82 */ /* 0x000fe20008000000 */
[----:B------:R-:W-:Y:S01]  /*1600*/  UMOV UR9, 0x40000040 ;  /* 0x4000004000097882 */ /* 0x000fe20000000000 */
[----:B------:R-:W-:Y:S02]  /*1610*/  WARPGROUP.DEPBAR.LE gsb0, 0x0 ;  /* 0x00008000000079c5 */ /* 0x000fe40000010000 */
[----:B------:R-:W-:-:S06]  /*1620*/  WARPGROUP.ARRIVE ;  /* 0x00000000000079c5 */ /* 0x000fcc0000000000 */
[----:B------:R-:W-:Y:S03]  /*1630*/  HGMMA.64x64x16.F32 R24, gdesc[UR8], R24, gsb0 ;  /* 0x00e00000081879f0 */ /* 0x000fe60008000818 */
[----:B------:R-:W-:Y:S02]  /*1640*/  WARPGROUP.DEPBAR.LE gsb0, 0x0 ;  /* 0x00008000000079c5 */ /* 0x000fe40000010000 */
[----:B------:R-:W-:Y:S05]  /*1650*/  @!P1 BRA `(.L_x_18) ;  /* 0x0000000400789947 */ /* 0x000fea0003800000 */
[----:B------:R-:W-:-:S04]  /*1660*/  UIADD3 UR6, UR39, 0x1, URZ ;  /* 0x0000000127067890 */ /* 0x000fc8000fffe03f */
[----:B------:R-:W-:-:S04]  /*1670*/  UISETP.NE.AND UP0, UPT, UR6, 0x5, UPT ;  /* 0x000000050600788c */ /* 0x000fc8000bf05270 */
[----:B------:R-:W-:Y:S02]  /*1680*/  USEL UR7, URZ, 0x1, UP0 ;  /* 0x000000013f077887 */ /* 0x000fe40008000000 */
[----:B------:R-:W-:Y:S02]  /*1690*/  USEL UR6, UR6, URZ, UP0 ;  /* 0x0000003f06067287 */ /* 0x000fe40008000000 */
[----:B------:R-:W-:-:S06]  /*16a0*/  ULOP3.LUT UR7, UR38, UR7, URZ, 0x3c, !UPT ;  /* 0x0000000726077292 */ /* 0x000fcc000f8e3c3f */
[----:B01----:R-:W-:Y:S01]  /*16b0*/  IMAD.U32 R5, RZ, RZ, UR7 ;  /* 0x00000007ff057e24 */ /* 0x003fe2000f8e00ff */
[----:B------:R-:W-:-:S06]  /*16c0*/  UMOV UR7, UR39 ;  /* 0x0000002700077c82 */ /* 0x000fcc0008000000 */
.L_x_25:
[----:B01----:R-:W-:Y:S05]  /*16d0*/  @!P0 BRA `(.L_x_19) ;  /* 0x0000000000048947 */ /* 0x003fea0003800000 */
[----:B------:R-:W-:Y:S01]  /*16e0*/  BPT.TRAP 0x1 ;  /* 0x000000040000795c */ /* 0x000fe20000300000 */
.L_x_19:
[----:B------:R-:W0:Y:S01]  /*16f0*/  S2UR UR9, SR_CgaCtaId ;  /* 0x00000000000979c3 */ /* 0x000e220000008800 */
[----:B------:R-:W-:Y:S01]  /*1700*/  UMOV UR8, 0x400 ;  /* 0x0000040000087882 */ /* 0x000fe20000000000 */
[----:B------:R-:W-:Y:S01]  /*1710*/  SHF.L.U32 R3, R5, 0x1f, RZ ;  /* 0x0000001f05037819 */ /* 0x000fe200000006ff */
[----:B0-----:R-:W-:-:S04]  /*1720*/  ULEA UR15, UR9, UR8, 0x18 ;  /* 0x00000008090f7291 */ /* 0x001fc8000f8ec03f */
[----:B------:R-:W-:-:S09]  /*1730*/  ULEA UR8, UR6, UR15, 0x3 ;  /* 0x0000000f06087291 */ /* 0x000fd2000f8e183f */
[----:B------:R0:W1:Y:S01]  /*1740*/  SYNCS.PHASECHK.TRANS64.TRYWAIT P1, [UR8], R3 ;  /* 0x00000003ff0075a7 */ /* 0x0000620008020148 */
[----:B------:R-:W-:Y:S05]  /*1750*/  @!P0 BRA `(.L_x_20) ;  /* 0x0000000000048947 */ /* 0x000fea0003800000 */
[----:B------:R-:W-:Y:S01]  /*1760*/  BPT.TRAP 0x1 ;  /* 0x000000040000795c */ /* 0x000fe20000300000 */
.L_x_20:
[----:B-1----:R-:W-:Y:S05]  /*1770*/  @P1 BRA `(.L_x_21) ;  /* 0x0000000000081947 */ /* 0x002fea0003800000 */
[----:B------:R-:W1:Y:S02]  /*1780*/  SYNCS.PHASECHK.TRANS64.TRYWAIT P1, [UR8], R3 ;  /* 0x00000003ff0075a7 */ /* 0x000e640008020148 */
[----:B-1----:R-:W-:Y:S05]  /*1790*/  @!P1 BRA `(.L_x_22) ;  /* 0x0000007400109947 */ /* 0x002fea0003800000 */
.L_x_21:
[----:B------:R-:W-:Y:S01]  /*17a0*/  ULEA UR12, UR6, UR5, 0x9 ;  /* 0x00000005060c7291 */ /* 0x000fe2000f8e483f */
[----:B------:R-:W-:Y:S01]  /*17b0*/  WARPGROUP.ARRIVE ;  /* 0x00000000000079c5 */ /* 0x000fe20000000000 */
[----:B------:R-:W-:Y:S01]  /*17c0*/  ULEA UR13, UR6, UR4, 0xb ;  /* 0x00000004060d7291 */ /* 0x000fe2000f8e583f */
[----:B------:R-:W-:Y:S01]  /*17d0*/  UMOV UR11, 0x40000040 ;  /* 0x40000040000b7882 */ /* 0x000fe20000000000 */
[----:B------:R-:W-:Y:S02]  /*17e0*/  UMOV UR9, 0x40000040 ;  /* 0x4000004000097882 */ /* 0x000fe40000000000 */
[----:B------:R-:W-:Y:S01]  /*17f0*/  UIADD3 UR14, UR13, 0x400, URZ ;  /* 0x000004000d0e7890 */ /* 0x000fe2000fffe03f */
[----:B------:R-:W-:Y:S02]  /*1800*/  UMOV UR10, UR12 ;  /* 0x0000000c000a7c82 */ /* 0x000fe40008000000 */
[----:B------:R-:W-:Y:S02]  /*1810*/  UMOV UR8, UR13 ;  /* 0x0000000d00087c82 */ /* 0x000fe40008000000 */
[----:B------:R-:W-:Y:S01]  /*1820*/  HGMMA.64x64x16.F32 R56, gdesc[UR8], R56, gsb0 ;  /* 0x00e00000083879f0 */ /* 0x000fe20008000838 */
[----:B------:R-:W-:Y:S01]  /*1830*/  UMOV UR9, 0x40000040 ;  /* 0x4000004000097882 */ /* 0x000fe20000000000 */
[----:B------:R-:W-:Y:S01]  /*1840*/  UMOV UR8, UR14 ;  /* 0x0000000e00087c82 */ /* 0x000fe20008000000 */
[----:B------:R-:W-:Y:S01]  /*1850*/  UIADD3 UR14, UR13, 0x402, URZ ;  /* 0x000004020d0e7890 */ /* 0x000fe2000fffe03f */
[----:B------:R-:W-:-:S02]  /*1860*/  WARPGROUP.DEPBAR.LE gsb0, 0x0 ;  /* 0x00008000000079c5 */ /* 0x000fc40000010000 */
        /* <DEDUP_REMOVED lines=42> */
[----:B------:R-:W-:Y:S01]  /*1b10*/  BPT.TRAP 0x1 ;  /* 0x000000040000795c */ /* 0x000fe20000300000 */
.L_x_23:
[----:B------:R-:W-:Y:S01]  /*1b20*/  ULEA UR8, UR7, UR15, 0x3 ;  /* 0x0000000f07087291 */ /* 0x000fe2000f8e183f */
[----:B------:R-:W-:-:S03]  /*1b30*/  ISETP.GT.U32.AND P1, PT, R19, 0x1, PT ;  /* 0x000000011300780c */ /* 0x000fc60003f24070 */
[----:B------:R-:W-:-:S04]  /*1b40*/  UIADD3 UR8, UR8, 0x28, URZ ;  /* 0x0000002808087890 */ /* 0x000fc8000fffe03f */
[----:B------:R-:W-:-:S09]  /*1b50*/  UPRMT UR8, URZ, 0x654, UR8 ;  /* 0x000006543f087896 */ /* 0x000fd20008000008 */
[----:B------:R-:W-:Y:S01]  /*1b60*/  SYNCS.ARRIVE.TRANS64.RED.A1T0 RZ, [UR8], RZ ;  /* 0x000000ffffff79a7 */ /* 0x000fe20008100408 */
[----:B------:R-:W-:Y:S05]  /*1b70*/  @P1 BRA `(.L_x_24) ;  /* 0x0000000000041947 */ /* 0x000fea0003800000 */
[----:B------:R-:W-:Y:S01]  /*1b80*/  BPT.TRAP 0x1 ;  /* 0x000000040000795c */ /* 0x000fe20000300000 */
.L_x_24:
[----:B------:R-:W-:Y:S01]  /*1b90*/  UIADD3 UR6, UR6, 0x1, URZ ;  /* 0x0000000106067890 */ /* 0x000fe2000fffe03f */
[C---:B------:R-:W-:Y:S01]  /*1ba0*/  ISETP.GT.AND P1, PT, R0.reuse, 0x1, PT ;  /* 0x000000010000780c */ /* 0x040fe20003f24270 */
[----:B------:R-:W-:Y:S01]  /*1bb0*/  UIADD3 UR7, UR7, 0x1, URZ ;  /* 0x0000000107077890 */ /* 0x000fe2000fffe03f */
[----:B------:R-:W-:Y:S01]  /*1bc0*/  VIADD R0, R0, 0xffffffff ;  /* 0xffffffff00007836 */ /* 0x000fe20000000000 */
[----:B------:R-:W-:Y:S02]  /*1bd0*/  UISETP.NE.AND UP0, UPT, UR6, 0x5, UPT ;  /* 0x000000050600788c */ /* 0x000fe4000bf05270 */
[----:B------:R-:W-:Y:S02]  /*1be0*/  UISETP.NE.AND UP1, UPT, UR7, 0x5, UPT ;  /* 0x000000050700788c */ /* 0x000fe4000bf25270 */
[----:B------:R-:W-:Y:S02]  /*1bf0*/  USEL UR8, URZ, 0x1, UP0 ;  /* 0x000000013f087887 */ /* 0x000fe40008000000 */
[----:B------:R-:W-:-:S02]  /*1c00*/  USEL UR6, UR6, URZ, UP0 ;  /* 0x0000003f06067287 */ /* 0x000fc40008000000 */
[----:B------:R-:W-:Y:S02]  /*1c10*/  USEL UR7, UR7, URZ, UP1 ;  /* 0x0000003f07077287 */ /* 0x000fe40008800000 */
[----:B------:R-:W-:Y:S01]  /*1c20*/  LOP3.LUT R5, R5, UR8, RZ, 0x3c, !PT ;  /* 0x0000000805057c12 */ /* 0x000fe2000f8e3cff */
[----:B------:R-:W-:Y:S09]  /*1c30*/  @P1 BRA `(.L_x_25) ;  /* 0xfffffff800a41947 */ /* 0x000ff2000383ffff */
.L_x_18:
[----:B------:R-:W2:Y:S02]  /*1c40*/  LDC R0, c[0x0][0x28c] ;  /* 0x0000a300ff007b82 */ /* 0x000ea40000000800 */
[----:B--2---:R-:W-:-:S13]  /*1c50*/  ISETP.GE.AND P1, PT, R0, 0x1, PT ;  /* 0x000000010000780c */ /* 0x004fda0003f26270 */
[----:B------:R-:W-:Y:S05]  /*1c60*/  @!P1 BRA `(.L_x_26) ;  /* 0x0000000000489947 */ /* 0x000fea0003800000 */
[----:B------:R-:W-:Y:S05]  /*1c70*/  @!P0 BRA `(.L_x_27) ;  /* 0x0000000000048947 */ /* 0x000fea0003800000 */
[----:B------:R-:W-:Y:S01]  /*1c80*/  BPT.TRAP 0x1 ;  /* 0x000000040000795c */ /* 0x000fe20000300000 */
.L_x_27:
[----:B------:R-:W2:Y:S01]  /*1c90*/  S2UR UR7, SR_CgaCtaId ;  /* 0x00000000000779c3 */ /* 0x000ea20000008800 */
[----:B------:R-:W-:Y:S01]  /*1ca0*/  UISETP.LT.AND UP0, UPT, UR40, 0x1, UPT ;  /* 0x000000012800788c */ /* 0x000fe2000bf01270 */
[----:B------:R-:W-:-:S03]  /*1cb0*/  ISETP.GT.U32.AND P0, PT, R19, 0x1, PT ;  /* 0x000000011300780c */ /* 0x000fc60003f04070 */
[----:B------:R-:W-:-:S04]  /*1cc0*/  USEL UR6, UR40, 0x1, UP0 ;  /* 0x0000000128067887 */ /* 0x000fc80008000000 */
[----:B------:R-:W-:-:S04]  /*1cd0*/  UIADD3 UR6, UR39, UR40, -UR6 ;  /* 0x0000002827067290 */ /* 0x000fc8000fffe806 */
[----:B------:R-:W-:-:S04]  /*1ce0*/  UIMAD.WIDE.U32 UR4, UR6, -0x33333333, URZ ;  /* 0xcccccccd060478a5 */ /* 0x000fc8000f8e003f */
[----:B------:R-:W-:-:S03]  /*1cf0*/  USHF.R.U32.HI UR4, URZ, 0x2, UR5 ;  /* 0x000000023f047899 */ /* 0x000fc60008011605 */
[----:B------:R-:W-:Y:S01]  /*1d00*/  UMOV UR5, 0x400 ;  /* 0x0000040000057882 */ /* 0x000fe20000000000 */
[----:B------:R-:W-:Y:S02]  /*1d10*/  UIMAD UR6, UR4, -0x5, UR6 ;  /* 0xfffffffb040678a4 */ /* 0x000fe4000f8e0206 */
[----:B--2---:R-:W-:-:S04]  /*1d20*/  ULEA UR5, UR7, UR5, 0x18 ;  /* 0x0000000507057291 */ /* 0x004fc8000f8ec03f */
[----:B------:R-:W-:-:S04]  /*1d30*/  ULEA UR6, UR6, UR5, 0x3 ;  /* 0x0000000506067291 */ /* 0x000fc8000f8e183f */
[----:B------:R-:W-:-:S04]  /*1d40*/  UIADD3 UR6, UR6, 0x28, URZ ;  /* 0x0000002806067890 */ /* 0x000fc8000fffe03f */
[----:B------:R-:W-:-:S09]  /*1d50*/  UPRMT UR6, URZ, 0x654, UR6 ;  /* 0x000006543f067896 */ /* 0x000fd20008000006 */
[----:B------:R-:W-:Y:S01]  /*1d60*/  SYNCS.ARRIVE.TRANS64.RED.A1T0 RZ, [UR6], RZ ;  /* 0x000000ffffff79a7 */ /* 0x000fe20008100406 */
[----:B------:R-:W-:Y:S05]  /*1d70*/  @P0 BRA `(.L_x_26) ;  /* 0x0000000000040947 */ /* 0x000fea0003800000 */
[----:B------:R-:W-:Y:S01]  /*1d80*/  BPT.TRAP 0x1 ;  /* 0x000000040000795c */ /* 0x000fe20000300000 */
.L_x_26:
[----:B------:R-:W2:Y:S01]  /*1d90*/  LDC R6, c[0x0][0x288] ;  /* 0x0000a200ff067b82 */ /* 0x000ea20000000800 */
[----:B01----:R-:W-:Y:S01]  /*1da0*/  LOP3.LUT R5, R18, 0x3, RZ, 0xc0, !PT ;  /* 0x0000000312057812 */ /* 0x003fe200078ec0ff */
[----:B------:R-:W-:Y:S01]  /*1db0*/  IMAD.SHL.U32 R11, R90, 0x40, RZ ;  /* 0x000000405a0b7824 */ /* 0x000fe200078e00ff */
[----:B------:R-:W-:Y:S01]  /*1dc0*/  SHF.R.U32.HI R3, RZ, 0x2, R18 ;  /* 0x00000002ff037819 */ /* 0x000fe20000011612 */
[----:B------:R-:W-:Y:S01]  /*1dd0*/  UIADD3 UR39, UR40, UR39, URZ ;  /* 0x0000002728277290 */ /* 0x000fe2000fffe03f */
[----:B------:R-:W-:Y:S01]  /*1de0*/  LOP3.LUT R4, R18, 0x60, RZ, 0xc0, !PT ;  /* 0x0000006012047812 */ /* 0x000fe200078ec0ff */
[----:B------:R-:W-:Y:S01]  /*1df0*/  ULDC UR7, c[0x0][0x284] ;  /* 0x0000a10000077ab9 */ /* 0x000fe20000000800 */
[----:B------:R-:W-:Y:S01]  /*1e00*/  LOP3.LUT R0, R22, 0x1, RZ, 0xc0, !PT ;  /* 0x0000000116007812 */ /* 0x000fe200078ec0ff */
[----:B------:R-:W-:Y:S01]  /*1e10*/  UISETP.GT.U32.AND UP0, UPT, UR39, 0x4, UPT ;  /* 0x000000042700788c */ /* 0x000fe2000bf04070 */
[----:B------:R-:W-:Y:S01]  /*1e20*/  LOP3.LUT R3, R3, 0x7, RZ, 0xc0, !PT ;  /* 0x0000000703037812 */ /* 0x000fe200078ec0ff */
[----:B------:R-:W-:Y:S01]  /*1e30*/  UISETP.GE.U32.AND UP1, UPT, UR40, 0x5, UPT ;  /* 0x000000052800788c */ /* 0x000fe2000bf26070 */
[----:B------:R-:W-:Y:S01]  /*1e40*/  SHF.R.U32.HI R4, RZ, 0x1, R4 ;  /* 0x00000001ff047819 */ /* 0x000fe20000011604 */
[----:B------:R-:W-:Y:S01]  /*1e50*/  IMAD.SHL.U32 R8, R0, 0x40, RZ ;  /* 0x0000004000087824 */ /* 0x000fe200078e00ff */
[----:B------:R-:W-:Y:S01]  /*1e60*/  UISETP.LT.U32.AND UP0, UPT, UR40, 0x5, UP0 ;  /* 0x000000052800788c */ /* 0x000fe20008701070 */
[----:B------:R-:W-:Y:S01]  /*1e70*/  SHF.R.S32.HI R21, RZ, 0x1f, R23 ;  /* 0x0000001fff157819 */ /* 0x000fe20000011417 */
[----:B------:R-:W-:Y:S01]  /*1e80*/  ULDC.64 UR8, c[0x0][0x5d0] ;  /* 0x0001740000087ab9 */ /* 0x000fe20000000a00 */
[--C-:B------:R-:W-:Y:S01]  /*1e90*/  IADD3 R7, RZ, -R4, -R3.reuse ;  /* 0x80000004ff077210 */ /* 0x100fe20007ffe803 */
[----:B------:R-:W-:Y:S01]  /*1ea0*/  UIMAD.WIDE.U32 UR4, UR39, -0x33333333, URZ ;  /* 0xcccccccd270478a5 */ /* 0x000fe2000f8e003f */
[----:B------:R-:W-:Y:S01]  /*1eb0*/  LOP3.LUT R3, R8, 0x40, R3, 0xe2, !PT ;  /* 0x0000004008037812 */ /* 0x000fe200078ee203 */
[----:B------:R-:W-:Y:S01]  /*1ec0*/  USEL UR6, URZ, 0x1, !UP0 ;  /* 0x000000013f067887 */ /* 0x000fe2000c000000 */
[----:B------:R-:W-:Y:S01]  /*1ed0*/  IMAD R8, R21, UR8, RZ ;  /* 0x0000000815087c24 */ /* 0x000fe2000f8e02ff */
[----:B------:R-:W-:Y:S01]  /*1ee0*/  USHF.R.U32.HI UR4, URZ, 0x2, UR5 ;  /* 0x000000023f047899 */ /* 0x000fe20008011605 */
[----:B------:R-:W-:Y:S01]  /*1ef0*/  IMAD R0, R0, -0x40, R7 ;  /* 0xffffffc000007824 */ /* 0x000fe200078e0207 */
[----:B------:R-:W-:Y:S01]  /*1f00*/  ULOP3.LUT UR38, UR38, UR6, URZ, 0x3c, !UPT ;  /* 0x0000000626267292 */ /* 0x000fe2000f8e3c3f */
[----:B--2---:R-:W-:Y:S01]  /*1f10*/  IMAD R10, R5, -0x2, R6 ;  /* 0xfffffffe050a7824 */ /* 0x004fe200078e0206 */
[----:B------:R-:W-:Y:S01]  /*1f20*/  ISETP.GE.AND P0, PT, R11, R6, PT ;  /* 0x000000060b00720c */ /* 0x000fe20003f06270 */
[----:B------:R-:W-:Y:S01]  /*1f30*/  IMAD.SHL.U32 R5, R94, 0x100, RZ ;  /* 0x000001005e057824 */ /* 0x000fe200078e00ff */
[----:B------:R-:W-:Y:S01]  /*1f40*/  UIMAD UR39, UR4, -0x5, UR39 ;  /* 0xfffffffb042778a4 */ /* 0x000fe2000f8e0227 */
[----:B------:R-:W-:Y:S01]  /*1f50*/  IMAD.SHL.U32 R6, R18, 0x2, RZ ;  /* 0x0000000212067824 */ /* 0x000fe200078e00ff */
[----:B------:R-:W-:Y:S01]  /*1f60*/  @UP1 ULOP3.LUT UR38, UR38, 0x1, UR4, 0x78, !UPT ;  /* 0x0000000126261892 */ /* 0x000fe2000f8e7804 */
[----:B------:R-:W-:Y:S01]  /*1f70*/  IMAD.WIDE R94, R94, 0x100, RZ ;  /* 0x000001005e5e7825 */ /* 0x000fe200078e02ff */
[----:B------:R-:W-:-:S02]  /*1f80*/  ISETP.GE.OR P0, PT, R5, UR7, P0 ;  /* 0x0000000705007c0c */ /* 0x000fc40008706670 */
[----:B------:R-:W-:Y:S01]  /*1f90*/  LOP3.LUT R6, R11, 0x6, R6, 0xf8, !PT ;  /* 0x000000060b067812 */ /* 0x000fe200078ef806 */
[----:B------:R-:W-:Y:S01]  /*1fa0*/  IMAD R13, R23, UR9, R8 ;  /* 0x00000009170d7c24 */ /* 0x000fe2000f8e0208 */
[----:B------:R-:W-:Y:S01]  /*1fb0*/  LOP3.LUT R113, R94, R3, R4, 0xfe, !PT ;  /* 0x000000035e717212 */ /* 0x000fe200078efe04 */
[----:B------:R-:W-:Y:S01]  /*1fc0*/  IMAD.IADD R4, R10, 0x1, -R11 ;  /* 0x000000010a047824 */ /* 0x000fe200078e0a0b */
[----:B------:R-:W-:Y:S02]  /*1fd0*/  SHF.R.S32.HI R7, RZ, 0x1f, R6 ;  /* 0x0000001fff077819 */ /* 0x000fe40000011406 */
[----:B------:R-:W-:Y:S01]  /*1fe0*/  IADD3 R3, -R5, UR7, R0 ;  /* 0x0000000705037c10 */ /* 0x000fe2000fffe100 */
[----:B------:R-:W-:Y:S02]  /*1ff0*/  IMAD.MOV.U32 R0, RZ, RZ, -0x1 ;  /* 0xffffffffff007424 */ /* 0x000fe400078e00ff */
[----:B------:R-:W-:-:S04]  /*2000*/  IMAD.WIDE.U32 R8, R23, UR8, R6 ;  /* 0x0000000817087c25 */ /* 0x000fc8000f8e0006 */
[----:B------:R-:W-:Y:S01]  /*2010*/  IMAD.IADD R9, R9, 0x1, R13 ;  /* 0x0000000109097824 */ /* 0x000fe200078e020d */
[----:B------:R-:W-:Y:S06]  /*2020*/  @P0 BRA `(.L_x_28) ;  /* 0x0000004c007c0947 */ /* 0x000fec0003800000 */
[----:B------:R-:W0:Y:S01]  /*2030*/  LDC.64 R12, c[0x0][0x5c8] ;  /* 0x00017200ff0c7b82 */ /* 0x000e220000000a00 */
[----:B-----5:R-:W-:Y:S01]  /*2040*/  FSETP.NEU.AND P1, PT, R89, RZ, PT ;  /* 0x000000ff5900720b */ /* 0x020fe20003f2d000 */
[----:B------:R-:W-:Y:S01]  /*2050*/  BSSY B0, `(.L_x_28) ;  /* 0x00004dc000007945 */ /* 0x000fe20003800000 */
[----:B------:R-:W-:-:S04]  /*2060*/  ISETP.GT.AND P6, PT, R4, RZ, PT ;  /* 0x000000ff0400720c */ /* 0x000fc80003fc4270 */
[----:B------:R-:W-:Y:S01]  /*2070*/  ISETP.GT.AND P0, PT, R3, RZ, P6 ;  /* 0x000000ff0300720c */ /* 0x000fe20003704270 */
[-C--:B0-----:R-:W-:Y:S02]  /*2080*/  IMAD R10, R95, R12.reuse, RZ ;  /* 0x0000000c5f0a7224 */ /* 0x081fe400078e02ff */
[----:B------:R-:W-:-:S04]  /*2090*/  IMAD.WIDE.U32 R104, R113, R12, R8 ;  /* 0x0000000c71687225 */ /* 0x000fc800078e0008 */
[----:B------:R-:W-:-:S04]  /*20a0*/  IMAD R5, R113, R13, R10 ;  /* 0x0000000d71057224 */ /* 0x000fc800078e020a */
[----:B------:R-:W-:Y:S01]  /*20b0*/  IMAD.IADD R93, R105, 0x1, R5 ;  /* 0x00000001695d7824 */ /* 0x000fe200078e0205 */
[----:B------:R-:W-:Y:S06]  /*20c0*/  @!P1 BRA `(.L_x_29) ;  /* 0x0000003400789947 */ /* 0x000fec0003800000 */
[----:B------:R-:W0:Y:S01]  /*20d0*/  LDC.64 R14, c[0x0][0x5b8] ;  /* 0x00016e00ff0e7b82 */ /* 0x000e220000000a00 */
[----:B------:R-:W-:-:S07]  /*20e0*/  ULDC.64 UR4, c[0x0][0x5c0] ;  /* 0x0001700000047ab9 */ /* 0x000fce0000000a00 */
[----:B------:R-:W1:Y:S08]  /*20f0*/  LDC.64 R96, c[0x0][0x5b0] ;  /* 0x00016c00ff607b82 */ /* 0x000e700000000a00 */
[----:B------:R-:W2:Y:S01]  /*2100*/  LDC.64 R10, c[0x0][0x5a8] ;  /* 0x00016a00ff0a7b82 */ /* 0x000ea20000000a00 */
[-C--:B0-----:R-:W-:Y:S02]  /*2110*/  IMAD R8, R21, R14.reuse, RZ ;  /* 0x0000000e15087224 */ /* 0x081fe400078e02ff */
[----:B------:R-:W-:-:S04]  /*2120*/  IMAD.WIDE.U32 R20, R23, R14, R6 ;  /* 0x0000000e17147225 */ /* 0x000fc800078e0006 */
[----:B------:R-:W-:Y:S02]  /*2130*/  IMAD R103, R23, R15, R8 ;  /* 0x0000000f17677224 */ /* 0x000fe400078e0208 */
[-C--:B-1----:R-:W-:Y:S02]  /*2140*/  IMAD R8, R95, R96.reuse, RZ ;  /* 0x000000605f087224 */ /* 0x082fe400078e02ff */
[----:B------:R-:W-:Y:S02]  /*2150*/  IMAD.IADD R91, R21, 0x1, R103 ;  /* 0x00000001155b7824 */ /* 0x000fe400078e0267 */
[----:B------:R-:W-:Y:S02]  /*2160*/  IMAD.MOV.U32 R90, RZ, RZ, R20 ;  /* 0x000000ffff5a7224 */ /* 0x000fe400078e0014 */
[C---:B------:R-:W-:Y:S02]  /*2170*/  IMAD R109, R113.reuse, R97, R8 ;  /* 0x00000061716d7224 */ /* 0x040fe400078e0208 */
[----:B------:R-:W-:-:S04]  /*2180*/  IMAD.WIDE.U32 R8, R113, R96, R90 ;  /* 0x0000006071087225 */ /* 0x000fc800078e005a */
[----:B------:R-:W-:Y:S01]  /*2190*/  IMAD.IADD R5, R9, 0x1, R109 ;  /* 0x0000000109057824 */ /* 0x000fe200078e026d */
[----:B--2---:R-:W-:-:S04]  /*21a0*/  LEA R98, P1, R8, R10, 0x1 ;  /* 0x0000000a08627211 */ /* 0x004fc800078208ff */
[----:B------:R-:W-:-:S05]  /*21b0*/  LEA.HI.X R99, R8, R11, R5, 0x1, P1 ;  /* 0x0000000b08637211 */ /* 0x000fca00008f0c05 */
[----:B------:R-:W2:Y:S01]  /*21c0*/  @P0 LDG.E.LTC128B.U16 R5, desc[UR36][R98.64] ;  /* 0x0000002462050981 */ /* 0x000ea2000c1e1520 */
[----:B------:R-:W-:Y:S01]  /*21d0*/  ISETP.GT.AND P4, PT, R4, 0x1, PT ;  /* 0x000000010400780c */ /* 0x000fe20003f84270 */
[----:B------:R-:W-:Y:S01]  /*21e0*/  IMAD.WIDE.U32 R8, R113, R96, R6 ;  /* 0x0000006071087225 */ /* 0x000fe200078e0006 */
[----:B------:R-:W-:Y:S02]  /*21f0*/  BSSY B1, `(.L_x_30) ;  /* 0x0000013000017945 */ /* 0x000fe40003800000 */
[----:B------:R-:W-:Y:S01]  /*2200*/  P2R R107, PR, RZ, 0x10 ;  /* 0x00000010ff6b7803 */ /* 0x000fe20000000000 */
[----:B------:R-:W-:Y:S02]  /*2210*/  IMAD.IADD R9, R109, 0x1, R9 ;  /* 0x000000016d097824 */ /* 0x000fe400078e0209 */
[----:B------:R-:W-:-:S04]  /*2220*/  IMAD.WIDE.U32 R100, R23, R14, R8 ;  /* 0x0000000e17647225 */ /* 0x000fc800078e0008 */
[----:B------:R-:W-:Y:S01]  /*2230*/  IMAD.IADD R9, R103, 0x1, R101 ;  /* 0x0000000167097824 */ /* 0x000fe200078e0265 */
[----:B------:R-:W-:Y:S02]  /*2240*/  LEA R8, P2, R100, R10, 0x1 ;  /* 0x0000000a64087211 */ /* 0x000fe400078408ff */
[----:B------:R-:W-:Y:S02]  /*2250*/  SHF.L.U64.HI R101, R96, 0x3, R97 ;  /* 0x0000000360657819 */ /* 0x000fe40000010261 */
[----:B------:R-:W-:Y:S01]  /*2260*/  LEA.HI.X R9, R100, R11, R9, 0x1, P2 ;  /* 0x0000000b64097211 */ /* 0x000fe200010f0c09 */
[----:B------:R-:W-:Y:S02]  /*2270*/  IMAD.SHL.U32 R100, R96, 0x8, RZ ;  /* 0x0000000860647824 */ /* 0x000fe400078e00ff */
[----:B--2---:R-:W-:-:S05]  /*2280*/  HADD2.F32 R92, -RZ, R5.H0_H0 ;  /* 0x20000005ff5c7230 */ /* 0x004fca0000004100 */
[----:B------:R-:W-:Y:S01]  /*2290*/  FMUL R15, R92, R89 ;  /* 0x000000595c0f7220 */ /* 0x000fe20000400000 */
[----:B------:R-:W-:-:S03]  /*22a0*/  LEA R92, P1, R104, UR4, 0x1 ;  /* 0x00000004685c7c11 */ /* 0x000fc6000f8208ff */
[----:B------:R-:W-:Y:S01]  /*22b0*/  FFMA R15, R56, R88, R15 ;  /* 0x00000058380f7223 */ /* 0x000fe2000000000f */
[----:B------:R-:W-:Y:S02]  /*22c0*/  LEA.HI.X R93, R104, UR5, R93, 0x1, P1 ;  /* 0x00000005685d7c11 */ /* 0x000fe400088f0c5d */
[----:B------:R-:W-:Y:S02]  /*22d0*/  ISETP.GT.AND P1, PT, R3, RZ, P4 ;  /* 0x000000ff0300720c */ /* 0x000fe40002724270 */
[----:B------:R-:W-:-:S05]  /*22e0*/  F2FP.F16.F32.PACK_AB R15, RZ, R15 ;  /* 0x0000000fff0f723e */ /* 0x000fca00000000ff */
[----:B------:R0:W-:Y:S06]  /*22f0*/  @P0 STG.E.U16 desc[UR36][R92.64], R15 ;  /* 0x0000000f5c000986 */ /* 0x0001ec000c101524 */
[----:B------:R-:W-:Y:S05]  /*2300*/  @!P1 BRA `(.L_x_31) ;  /* 0x0000000000049947 */ /* 0x000fea0003800000 */
[----:B------:R1:W5:Y:S02]  /*2310*/  LDG.E.LTC128B.U16 R5, desc[UR36][R8.64+0x2] ;  /* 0x0000022408057981 */ /* 0x000364000c1e1520 */
.L_x_31:
[----:B------:R-:W-:Y:S05]  /*2320*/  BSYNC B1 ;  /* 0x0000000000017941 */ /* 0x000fea0003800000 */
.L_x_30:
[----:B-----5:R-:W-:Y:S01]  /*2330*/  HADD2.F32 R56, -RZ, R5.H0_H0 ;  /* 0x20000005ff387230 */ /* 0x020fe20000004100 */
[----:B------:R-:W-:Y:S01]  /*2340*/  ISETP.GT.AND P0, PT, R3, 0x8, P6 ;  /* 0x000000080300780c */ /* 0x000fe20003704270 */
[----:B------:R-:W-:-:S04]  /*2350*/  IMAD.WIDE.U32 R104, R113, R96, R100 ;  /* 0x0000006071687225 */ /* 0x000fc800078e0064 */
[----:B------:R-:W-:Y:S01]  /*2360*/  FMUL R56, R56, R89 ;  /* 0x0000005938387220 */ /* 0x000fe20000400000 */
[----:B------:R-:W-:Y:S01]  /*2370*/  IMAD.IADD R109, R109, 0x1, R105 ;  /* 0x000000016d6d7824 */ /* 0x000fe200078e0269 */
[----:B0-----:R-:W-:Y:S02]  /*2380*/  IADD3 R15, P2, R20, R104, RZ ;  /* 0x00000068140f7210 */ /* 0x001fe40007f5e0ff */
[----:B------:R-:W-:-:S03]  /*2390*/  FFMA R57, R57, R88, R56 ;  /* 0x0000005839397223 */ /* 0x000fc60000000038 */
[----:B------:R-:W-:Y:S01]  /*23a0*/  IMAD.X R98, R109, 0x1, R91, P2 ;  /* 0x000000016d627824 */ /* 0x000fe200010e065b */
[C---:B------:R-:W-:Y:S02]  /*23b0*/  LEA R56, P2, R15.reuse, R10, 0x1 ;  /* 0x0000000a0f387211 */ /* 0x040fe400078408ff */
[----:B------:R-:W-:Y:S02]  /*23c0*/  F2FP.F16.F32.PACK_AB R99, RZ, R57 ;  /* 0x00000039ff63723e */ /* 0x000fe400000000ff */
[----:B------:R-:W-:Y:S02]  /*23d0*/  LEA.HI.X R57, R15, R11, R98, 0x1, P2 ;  /* 0x0000000b0f397211 */ /* 0x000fe400010f0c62 */
[----:B------:R-:W-:Y:S01]  /*23e0*/  PRMT R15, R5, 0x7610, R15 ;  /* 0x00007610050f7816 */ /* 0x000fe2000000000f */
[----:B------:R0:W-:Y:S05]  /*23f0*/  @P1 STG.E.U16 desc[UR36][R92.64+0x2], R99 ;  /* 0x000002635c001986 */ /* 0x0001ea000c101524 */
[----:B------:R2:W3:Y:S01]  /*2400*/  @P0 LDG.E.LTC128B.U16 R15, desc[UR36][R56.64] ;  /* 0x00000024380f0981 */ /* 0x0004e2000c1e1520 */
[----:B------:R-:W-:Y:S01]  /*2410*/  IADD3 R104, P1, R6, R104, RZ ;  /* 0x0000006806687210 */ /* 0x000fe20007f3e0ff */
[----:B------:R-:W-:Y:S01]  /*2420*/  BSSY B1, `(.L_x_32) ;  /* 0x0000012000017945 */ /* 0x000fe20003800000 */
[----:B------:R-:W-:-:S03]  /*2430*/  SHF.L.U64.HI R111, R12, 0x4, R13 ;  /* 0x000000040c6f7819 */ /* 0x000fc6000001020d */
[----:B------:R-:W-:Y:S01]  /*2440*/  IMAD.X R105, R7, 0x1, R109, P1 ;  /* 0x0000000107697824 */ /* 0x000fe200008e066d */
[----:B------:R-:W-:Y:S01]  /*2450*/  ISETP.GT.AND P1, PT, R3, 0x8, P4 ;  /* 0x000000080300780c */ /* 0x000fe20002724270 */
[----:B------:R-:W-:Y:S02]  /*2460*/  IMAD.SHL.U32 R109, R12, 0x10, RZ ;  /* 0x000000100c6d7824 */ /* 0x000fe400078e00ff */
[----:B------:R-:W-:-:S03]  /*2470*/  IMAD.WIDE.U32 R104, R23, R14, R104 ;  /* 0x0000000e17687225 */ /* 0x000fc600078e0068 */
[----:B--2---:R-:W-:Y:S01]  /*2480*/  LEA R56, P3, R104, R10, 0x1 ;  /* 0x0000000a68387211 */ /* 0x004fe200078608ff */
[----:B---3--:R-:W-:-:S05]  /*2490*/  HADD2.F32 R98, -RZ, R15.H0_H0 ;  /* 0x2000000fff627230 */ /* 0x008fca0000004100 */
[----:B------:R-:W-:Y:S01]  /*24a0*/  FMUL R5, R98, R89 ;  /* 0x0000005962057220 */ /* 0x000fe20000400000 */
[----:B------:R-:W-:-:S03]  /*24b0*/  IADD3 R98, P2, R109, R92, RZ ;  /* 0x0000005c6d627210 */ /* 0x000fc60007f5e0ff */
[----:B------:R-:W-:Y:S01]  /*24c0*/  FFMA R5, R58, R88, R5 ;  /* 0x000000583a057223 */ /* 0x000fe20000000005 */
[----:B------:R-:W-:Y:S02]  /*24d0*/  IMAD.IADD R58, R103, 0x1, R105 ;  /* 0x00000001673a7824 */ /* 0x000fe400078e0269 */
[----:B0-----:R-:W-:Y:S02]  /*24e0*/  IMAD.X R99, R111, 0x1, R93, P2 ;  /* 0x000000016f637824 */ /* 0x001fe400010e065d */
[----:B------:R-:W-:Y:S02]  /*24f0*/  F2FP.F16.F32.PACK_AB R5, RZ, R5 ;  /* 0x00000005ff05723e */ /* 0x000fe400000000ff */
[----:B------:R-:W-:-:S03]  /*2500*/  LEA.HI.X R57, R104, R11, R58, 0x1, P3 ;  /* 0x0000000b68397211 */ /* 0x000fc600018f0c3a */
[----:B------:R0:W-:Y:S01]  /*2510*/  @P0 STG.E.U16 desc[UR36][R98.64], R5 ;  /* 0x0000000562000986 */ /* 0x0001e2000c101524 */
[----:B------:R-:W-:Y:S05]  /*2520*/  @!P1 BRA `(.L_x_33) ;  /* 0x0000000000049947 */ /* 0x000fea0003800000 */
[----:B------:R2:W5:Y:S02]  /*2530*/  LDG.E.LTC128B.U16 R15, desc[UR36][R56.64+0x2] ;  /* 0x00000224380f7981 */ /* 0x000564000c1e1520 */
.L_x_33:
[----:B------:R-:W-:Y:S05]  /*2540*/  BSYNC B1 ;  /* 0x0000000000017941 */ /* 0x000fea0003800000 */
.L_x_32:
[----:B-----5:R-:W-:Y:S01]  /*2550*/  HADD2.F32 R58, -RZ, R15.H0_H0 ;  /* 0x2000000fff3a7230 */ /* 0x020fe20000004100 */
[----:B------:R-:W-:Y:S01]  /*2560*/  ISETP.GT.AND P4, PT, R4, 0x8, PT ;  /* 0x000000080400780c */ /* 0x000fe20003f84270 */
[----:B------:R-:W-:Y:S01]  /*2570*/  BSSY B1, `(.L_x_34) ;  /* 0x000000d000017945 */ /* 0x000fe20003800000 */
[----:B------:R-:W-:Y:S02]  /*2580*/  PRMT R104, R15, 0x7610, R104 ;  /* 0x000076100f687816 */ /* 0x000fe40000000068 */
[----:B------:R-:W-:Y:S01]  /*2590*/  FMUL R58, R58, R89 ;  /* 0x000000593a3a7220 */ /* 0x000fe20000400000 */
[----:B------:R-:W-:Y:S02]  /*25a0*/  ISETP.GT.AND P0, PT, R3, RZ, P4 ;  /* 0x000000ff0300720c */ /* 0x000fe40002704270 */
[----:B------:R-:W-:Y:S01]  /*25b0*/  P2R R108, PR, RZ, 0x10 ;  /* 0x00000010ff6c7803 */ /* 0x000fe20000000000 */
[----:B------:R-:W-:Y:S01]  /*25c0*/  FFMA R58, R59, R88, R58 ;  /* 0x000000583b3a7223 */ /* 0x000fe2000000003a */
[----:B------:R-:W-:-:S04]  /*25d0*/  IMAD.MOV.U32 R59, RZ, RZ, R99 ;  /* 0x000000ffff3b7224 */ /* 0x000fc800078e0063 */
[----:B------:R-:W-:-:S04]  /*25e0*/  F2FP.F16.F32.PACK_AB R58, RZ, R58 ;  /* 0x0000003aff3a723e */ /* 0x000fc800000000ff */
[----:B0-----:R-:W-:Y:S01]  /*25f0*/  PRMT R5, R58, 0x7610, R5 ;  /* 0x000076103a057816 */ /* 0x001fe20000000005 */
[----:B------:R-:W-:-:S05]  /*2600*/  IMAD.MOV.U32 R58, RZ, RZ, R98 ;  /* 0x000000ffff3a7224 */ /* 0x000fca00078e0062 */
[----:B------:R0:W-:Y:S01]  /*2610*/  @P1 STG.E.U16 desc[UR36][R58.64+0x2], R5 ;  /* 0x000002053a001986 */ /* 0x0001e2000c101524 */
[----:B------:R-:W-:Y:S05]  /*2620*/  @!P0 BRA `(.L_x_35) ;  /* 0x0000000000048947 */ /* 0x000fea0003800000 */
[----:B------:R3:W5:Y:S02]  /*2630*/  LDG.E.LTC128B.U16 R104, desc[UR36][R8.64+0x10] ;  /* 0x0000102408687981 */ /* 0x000764000c1e1520 */
.L_x_35:
[----:B------:R-:W-:Y:S05]  /*2640*/  BSYNC B1 ;  /* 0x0000000000017941 */ /* 0x000fea0003800000 */
.L_x_34:
[----:B-----5:R-:W-:Y:S01]  /*2650*/  HADD2.F32 R106, -RZ, R104.H0_H0 ;  /* 0x20000068ff6a7230 */ /* 0x020fe20000004100 */
[C---:B------:R-:W-:Y:S01]  /*2660*/  SHF.L.U64.HI R15, R12.reuse, 0x8, R13 ;  /* 0x000000080c0f7819 */ /* 0x040fe2000001020d */
[----:B0-----:R-:W-:Y:S01]  /*2670*/  IMAD.SHL.U32 R5, R12, 0x100, RZ ;  /* 0x000001000c057824 */ /* 0x001fe200078e00ff */
[----:B------:R-:W-:Y:S01]  /*2680*/  ISETP.GT.AND P3, PT, R4, 0x9, PT ;  /* 0x000000090400780c */ /* 0x000fe20003f64270 */
[----:B------:R-:W-:Y:S01]  /*2690*/  BSSY B1, `(.L_x_36) ;  /* 0x000000b000017945 */ /* 0x000fe20003800000 */
[----:B------:R-:W-:Y:S02]  /*26a0*/  FMUL R105, R106, R89 ;  /* 0x000000596a697220 */ /* 0x000fe40000400000 */
[----:B------:R-:W-:Y:S02]  /*26b0*/  IADD3 R12, P1, P2, R5, R92, R109 ;  /* 0x0000005c050c7210 */ /* 0x000fe40007a3e06d */
[----:B------:R-:W-:Y:S02]  /*26c0*/  FFMA R105, R60, R88, R105 ;  /* 0x000000583c697223 */ /* 0x000fe40000000069 */
[----:B------:R-:W-:-:S02]  /*26d0*/  IADD3.X R13, R15, R93, R111, P1, P2 ;  /* 0x0000005d0f0d7210 */ /* 0x000fc40000fe446f */
[----:B------:R-:W-:Y:S02]  /*26e0*/  ISETP.GT.AND P1, PT, R3, RZ, P3 ;  /* 0x000000ff0300720c */ /* 0x000fe40001f24270 */
[----:B------:R-:W-:Y:S02]  /*26f0*/  F2FP.F16.F32.PACK_AB R60, RZ, R105 ;  /* 0x00000069ff3c723e */ /* 0x000fe400000000ff */
[----:B------:R-:W-:-:S03]  /*2700*/  P2R R105, PR, RZ, 0x8 ;  /* 0x00000008ff697803 */ /* 0x000fc60000000000 */
[----:B------:R0:W-:Y:S06]  /*2710*/  @P0 STG.E.U16 desc[UR36][R92.64+0x10], R60 ;  /* 0x0000103c5c000986 */ /* 0x0001ec000c101524 */
[----:B------:R-:W-:Y:S05]  /*2720*/  @!P1 BRA `(.L_x_37) ;  /* 0x0000000000049947 */ /* 0x000fea0003800000 */
[----:B------:R4:W5:Y:S02]  /*2730*/  LDG.E.LTC128B.U16 R104, desc[UR36][R8.64+0x12] ;  /* 0x0000122408687981 */ /* 0x000964000c1e1520 */
.L_x_37:
[----:B------:R-:W-:Y:S05]  /*2740*/  BSYNC B1 ;  /* 0x0000000000017941 */ /* 0x000fea0003800000 */
.L_x_36:
[----:B0----5:R-:W-:Y:S01]  /*2750*/  HADD2.F32 R60, -RZ, R104.H0_H0 ;  /* 0x20000068ff3c7230 */ /* 0x021fe20000004100 */
[----:B------:R-:W-:Y:S01]  /*2760*/  ISETP.GT.AND P0, PT, R3, 0x8, P4 ;  /* 0x000000080300780c */ /* 0x000fe20002704270 */
[----:B------:R-:W-:Y:S03]  /*2770*/  BSSY B1, `(.L_x_38) ;  /* 0x000000a000017945 */ /* 0x000fe60003800000 */
[----:B------:R-:W-:-:S04]  /*2780*/  FMUL R60, R60, R89 ;  /* 0x000000593c3c7220 */ /* 0x000fc80000400000 */
[----:B------:R-:W-:Y:S01]  /*2790*/  FFMA R60, R61, R88, R60 ;  /* 0x000000583d3c7223 */ /* 0x000fe2000000003c */
[----:B------:R-:W-:-:S04]  /*27a0*/  @P1 IMAD.MOV.U32 R61, RZ, RZ, R93 ;  /* 0x000000ffff3d1224 */ /* 0x000fc800078e005d */
[----:B------:R-:W-:-:S04]  /*27b0*/  F2FP.F16.F32.PACK_AB R60, RZ, R60 ;  /* 0x0000003cff3c723e */ /* 0x000fc800000000ff */
[----:B------:R-:W-:Y:S01]  /*27c0*/  PRMT R106, R60, 0x7610, R106 ;  /* 0x000076103c6a7816 */ /* 0x000fe2000000006a */
[----:B------:R-:W-:-:S05]  /*27d0*/  @P1 IMAD.MOV.U32 R60, RZ, RZ, R92 ;  /* 0x000000ffff3c1224 */ /* 0x000fca00078e005c */
[----:B------:R0:W-:Y:S01]  /*27e0*/  @P1 STG.E.U16 desc[UR36][R60.64+0x12], R106 ;  /* 0x0000126a3c001986 */ /* 0x0001e2000c101524 */
[----:B------:R-:W-:Y:S05]  /*27f0*/  @!P0 BRA `(.L_x_39) ;  /* 0x0000000000048947 */ /* 0x000fea0003800000 */
[----:B------:R0:W5:Y:S02]  /*2800*/  LDG.E.LTC128B.U16 R104, desc[UR36][R56.64+0x10] ;  /* 0x0000102438687981 */ /* 0x000164000c1e1520 */
.L_x_39:
[----:B------:R-:W-:Y:S05]  /*2810*/  BSYNC B1 ;  /* 0x0000000000017941 */ /* 0x000fea0003800000 */
.L_x_38:
[----:B0----5:R-:W-:Y:S01]  /*2820*/  HADD2.F32 R60, -RZ, R104.H0_H0 ;  /* 0x20000068ff3c7230 */ /* 0x021fe20000004100 */
[----:B------:R-:W-:Y:S01]  /*2830*/  ISETP.GT.AND P1, PT, R3, 0x8, P3 ;  /* 0x000000080300780c */ /* 0x000fe20001f24270 */
[----:B------:R-:W-:Y:S03]  /*2840*/  BSSY B1, `(.L_x_40) ;  /* 0x0000007000017945 */ /* 0x000fe60003800000 */
[----:B------:R-:W-:-:S04]  /*2850*/  FMUL R61, R60, R89 ;  /* 0x000000593c3d7220 */ /* 0x000fc80000400000 */
[----:B------:R-:W-:-:S05]  /*2860*/  FFMA R61, R62, R88, R61 ;  /* 0x000000583e3d7223 */ /* 0x000fca000000003d */
[----:B------:R-:W-:-:S05]  /*2870*/  F2FP.F16.F32.PACK_AB R61, RZ, R61 ;  /* 0x0000003dff3d723e */ /* 0x000fca00000000ff */
[----:B------:R0:W-:Y:S01]  /*2880*/  @P0 STG.E.U16 desc[UR36][R58.64+0x10], R61 ;  /* 0x0000103d3a000986 */ /* 0x0001e2000c101524 */
[----:B------:R-:W-:Y:S05]  /*2890*/  @!P1 BRA `(.L_x_41) ;  /* 0x0000000000049947 */ /* 0x000fea0003800000 */
[----:B------:R0:W5:Y:S02]  /*28a0*/  LDG.E.LTC128B.U16 R104, desc[UR36][R56.64+0x12] ;  /* 0x0000122438687981 */ /* 0x000164000c1e1520 */
.L_x_41:
[----:B------:R-:W-:Y:S05]  /*28b0*/  BSYNC B1 ;  /* 0x0000000000017941 */ /* 0x000fea0003800000 */
.L_x_40:
[----:B-----5:R-:W-:Y:S01]  /*28c0*/  HADD2.F32 R60, -RZ, R104.H0_H0 ;  /* 0x20000068ff3c7230 */ /* 0x020fe20000004100 */
[----:B------:R-:W-:Y:S01]  /*28d0*/  IADD3 R113, P0, R113, 0x80, RZ ;  /* 0x0000008071717810 */ /* 0x000fe20007f1e0ff */
[----:B------:R-:W-:Y:S01]  /*28e0*/  BSSY B1, `(.L_x_42) ;  /* 0x000000b000017945 */ /* 0x000fe20003800000 */
[----:B------:R-:W-:Y:S02]  /*28f0*/  ISETP.GT.AND P2, PT, R4, 0x10, PT ;  /* 0x000000100400780c */ /* 0x000fe40003f44270 */
[----:B------:R-:W-:Y:S01]  /*2900*/  FMUL R60, R60, R89 ;  /* 0x000000593c3c7220 */ /* 0x000fe20000400000 */
[----:B------:R-:W-:Y:S01]  /*2910*/  IMAD.X R95, RZ, RZ, R95, P0 ;  /* 0x000000ffff5f7224 */ /* 0x000fe200000e065f */
[----:B------:R-:W-:Y:S02]  /*2920*/  ISETP.GT.AND P0, PT, R3, RZ, P2 ;  /* 0x000000ff0300720c */ /* 0x000fe40001704270 */
[----:B------:R-:W-:Y:S01]  /*2930*/  FFMA R60, R63, R88, R60 ;  /* 0x000000583f3c7223 */ /* 0x000fe2000000003c */
[----:B------:R-:W-:-:S04]  /*2940*/  P2R R106, PR, RZ, 0x4 ;  /* 0x00000004ff6a7803 */ /* 0x000fc80000000000 */
[----:B------:R-:W-:-:S05]  /*2950*/  F2FP.F16.F32.PACK_AB R60, RZ, R60 ;  /* 0x0000003cff3c723e */ /* 0x000fca00000000ff */
[----:B------:R0:W-:Y:S01]  /*2960*/  @P1 STG.E.U16 desc[UR36][R58.64+0x12], R60 ;  /* 0x0000123c3a001986 */ /* 0x0001e2000c101524 */
[----:B------:R-:W-:Y:S05]  /*2970*/  @!P0 BRA `(.L_x_43) ;  /* 0x0000000000048947 */ /* 0x000fea0003800000 */
[----:B------:R0:W5:Y:S02]  /*2980*/  LDG.E.LTC128B.U16 R104, desc[UR36][R8.64+0x20] ;  /* 0x0000202408687981 */ /* 0x000164000c1e1520 */
.L_x_43:
[----:B------:R-:W-:Y:S05]  /*2990*/  BSYNC B1 ;  /* 0x0000000000017941 */ /* 0x000fea0003800000 */
.L_x_42:
[----:B0----5:R-:W-:Y:S01]  /*29a0*/  HADD2.F32 R60, -RZ, R104.H0_H0 ;  /* 0x20000068ff3c7230 */ /* 0x021fe20000004100 */
[----:B------:R-:W-:Y:S01]  /*29b0*/  ISETP.GT.AND P1, PT, R4, 0x11, PT ;  /* 0x000000110400780c */ /* 0x000fe20003f24270 */
[-C--:B------:R-:W-:Y:S01]  /*29c0*/  IMAD.WIDE.U32 R62, R113, R96.reuse, R6 ;  /* 0x00000060713e7225 */ /* 0x080fe200078e0006 */
[----:B------:R-:W-:Y:S03]  /*29d0*/  BSSY B1, `(.L_x_44) ;  /* 0x0000021000017945 */ /* 0x000fe60003800000 */
[----:B------:R-:W-:Y:S01]  /*29e0*/  FMUL R21, R60, R89 ;  /* 0x000000593c157220 */ /* 0x000fe20000400000 */
[----:B------:R-:W-:-:S03]  /*29f0*/  IMAD R60, R95, R96, RZ ;  /* 0x000000605f3c7224 */ /* 0x000fc600078e02ff */
[----:B------:R-:W-:Y:S01]  /*2a00*/  FFMA R21, R64, R88, R21 ;  /* 0x0000005840157223 */ /* 0x000fe20000000015 */
[C---:B------:R-:W-:Y:S02]  /*2a10*/  IMAD R109, R113.reuse, R97, R60 ;  /* 0x00000061716d7224 */ /* 0x040fe400078e023c */
[----:B------:R-:W-:Y:S02]  /*2a20*/  IMAD.WIDE.U32 R60, R113, R96, R90 ;  /* 0x00000060713c7225 */ /* 0x000fe400078e005a */
[----:B------:R-:W-:Y:S02]  /*2a30*/  F2FP.F16.F32.PACK_AB R21, RZ, R21 ;  /* 0x00000015ff15723e */ /* 0x000fe400000000ff */
[----:B------:R-:W-:Y:S02]  /*2a40*/  IMAD.IADD R63, R109, 0x1, R63 ;  /* 0x000000016d3f7824 */ /* 0x000fe400078e023f */
[----:B------:R-:W-:Y:S01]  /*2a50*/  PRMT R95, R21, 0x7610, R95 ;  /* 0x00007610155f7816 */ /* 0x000fe2000000005f */
[----:B------:R-:W-:-:S02]  /*2a60*/  IMAD.IADD R21, R61, 0x1, R109 ;  /* 0x000000013d157824 */ /* 0x000fc400078e026d */
[----:B------:R-:W-:Y:S02]  /*2a70*/  IMAD.WIDE.U32 R96, R113, R96, R100 ;  /* 0x0000006071607225 */ /* 0x000fe400078e0064 */
[----:B------:R0:W-:Y:S02]  /*2a80*/  @P0 STG.E.U16 desc[UR36][R92.64+0x20], R95 ;  /* 0x0000205f5c000986 */ /* 0x0001e4000c101524 */
[----:B------:R-:W-:Y:S02]  /*2a90*/  IMAD.IADD R109, R109, 0x1, R97 ;  /* 0x000000016d6d7824 */ /* 0x000fe400078e0261 */
[----:B0-----:R-:W-:Y:S01]  /*2aa0*/  IMAD.WIDE.U32 R94, R23, R14, R62 ;  /* 0x0000000e175e7225 */ /* 0x001fe200078e003e */
[----:B------:R-:W-:-:S04]  /*2ab0*/  LEA R62, P0, R60, R10, 0x1 ;  /* 0x0000000a3c3e7211 */ /* 0x000fc800078008ff */
[----:B------:R-:W-:Y:S01]  /*2ac0*/  LEA.HI.X R63, R60, R11, R21, 0x1, P0 ;  /* 0x0000000b3c3f7211 */ /* 0x000fe200000f0c15 */
[----:B------:R-:W-:Y:S01]  /*2ad0*/  IMAD.IADD R21, R103, 0x1, R95 ;  /* 0x0000000167157824 */ /* 0x000fe200078e025f */
[----:B------:R-:W-:-:S04]  /*2ae0*/  LEA R60, P0, R94, R10, 0x1 ;  /* 0x0000000a5e3c7211 */ /* 0x000fc800078008ff */
[----:B------:R-:W-:Y:S02]  /*2af0*/  LEA.HI.X R61, R94, R11, R21, 0x1, P0 ;  /* 0x0000000b5e3d7211 */ /* 0x000fe400000f0c15 */
[----:B------:R-:W-:-:S04]  /*2b00*/  IADD3 R64, P0, R20, R96, RZ ;  /* 0x0000006014407210 */ /* 0x000fc80007f1e0ff */
[----:B------:R-:W-:Y:S02]  /*2b10*/  IADD3.X R90, R109, R91, RZ, P0, !PT ;  /* 0x0000005b6d5a7210 */ /* 0x000fe400007fe4ff */
[----:B------:R-:W-:-:S05]  /*2b20*/  IADD3 R20, P0, R6, R96, RZ ;  /* 0x0000006006147210 */ /* 0x000fca0007f1e0ff */
[----:B------:R-:W-:Y:S01]  /*2b30*/  IMAD.X R21, R7, 0x1, R109, P0 ;  /* 0x0000000107157824 */ /* 0x000fe200000e066d */
[----:B------:R-:W-:Y:S01]  /*2b40*/  LEA R6, P0, R64, R10, 0x1 ;  /* 0x0000000a40067211 */ /* 0x000fe200078008ff */
[----:B------:R-:W-:-:S03]  /*2b50*/  IMAD.WIDE.U32 R20, R23, R14, R20 ;  /* 0x0000000e17147225 */ /* 0x000fc600078e0014 */
[----:B------:R-:W-:Y:S02]  /*2b60*/  LEA.HI.X R7, R64, R11, R90, 0x1, P0 ;  /* 0x0000000b40077211 */ /* 0x000fe400000f0c5a */
[----:B------:R-:W-:Y:S01]  /*2b70*/  P2R R23, PR, RZ, 0x2 ;  /* 0x00000002ff177803 */ /* 0x000fe20000000000 */
[----:B------:R-:W-:Y:S01]  /*2b80*/  IMAD.IADD R103, R103, 0x1, R21 ;  /* 0x0000000167677824 */ /* 0x000fe200078e0215 */
[----:B------:R-:W-:-:S04]  /*2b90*/  LEA R10, P0, R20, R10, 0x1 ;  /* 0x0000000a140a7211 */ /* 0x000fc800078008ff */
[----:B------:R-:W-:Y:S02]  /*2ba0*/  LEA.HI.X R11, R20, R11, R103, 0x1, P0 ;  /* 0x0000000b140b7211 */ /* 0x000fe400000f0c67 */
[----:B------:R-:W-:-:S13]  /*2bb0*/  ISETP.GT.AND P0, PT, R3, RZ, P1 ;  /* 0x000000ff0300720c */ /* 0x000fda0000f04270 */
[----:B------:R-:W-:Y:S05]  /*2bc0*/  @!P0 BRA `(.L_x_45) ;  /* 0x0000000000048947 */ /* 0x000fea0003800000 */
[----:B------:R0:W5:Y:S02]  /*2bd0*/  LDG.E.LTC128B.U16 R104, desc[UR36][R8.64+0x22] ;  /* 0x0000222408687981 */ /* 0x000164000c1e1520 */
.L_x_45:
[----:B------:R-:W-:Y:S05]  /*2be0*/  BSYNC B1 ;  /* 0x0000000000017941 */ /* 0x000fea0003800000 */
.L_x_44:
[----:B-----5:R-:W-:Y:S01]  /*2bf0*/  HADD2.F32 R14, -RZ, R104.H0_H0 ;  /* 0x20000068ff0e7230 */ /* 0x020fe20000004100 */
[----:B------:R-:W-:Y:S01]  /*2c00*/  BSSY B1, `(.L_x_46) ;  /* 0x000000a000017945 */ /* 0x000fe20003800000 */
[----:B------:R-:W-:Y:S02]  /*2c10*/  @P0 IMAD.MOV.U32 R20, RZ, RZ, R92 ;  /* 0x000000ffff140224 */ /* 0x000fe400078e005c */
[----:B------:R-:W-:Y:S02]  /*2c20*/  @P0 IMAD.MOV.U32 R21, RZ, RZ, R93 ;  /* 0x000000ffff150224 */ /* 0x000fe400078e005d */
[----:B------:R-:W-:-:S04]  /*2c30*/  FMUL R14, R14, R89 ;  /* 0x000000590e0e7220 */ /* 0x000fc80000400000 */
[----:B------:R-:W-:-:S05]  /*2c40*/  FFMA R14, R65, R88, R14 ;  /* 0x00000058410e7223 */ /* 0x000fca000000000e */
[----:B------:R-:W-:-:S05]  /*2c50*/  F2FP.F16.F32.PACK_AB R14, RZ, R14 ;  /* 0x0000000eff0e723e */ /* 0x000fca00000000ff */
[----:B------:R0:W-:Y:S01]  /*2c60*/  @P0 STG.E.U16 desc[UR36][R20.64+0x22], R14 ;  /* 0x0000220e14000986 */ /* 0x0001e2000c101524 */
[----:B------:R-:W-:-:S13]  /*2c70*/  ISETP.GT.AND P0, PT, R3, 0x8, P2 ;  /* 0x000000080300780c */ /* 0x000fda0001704270 */
[----:B0-----:R-:W-:Y:S05]  /*2c80*/  @!P0 BRA `(.L_x_47) ;  /* 0x0000000000048947 */ /* 0x001fea0003800000 */
[----:B------:R0:W5:Y:S02]  /*2c90*/  LDG.E.LTC128B.U16 R104, desc[UR36][R56.64+0x20] ;  /* 0x0000202438687981 */ /* 0x000164000c1e1520 */
.L_x_47:
[----:B------:R-:W-:Y:S05]  /*2ca0*/  BSYNC B1 ;  /* 0x0000000000017941 */ /* 0x000fea0003800000 */
.L_x_46:
[----:B-----5:R-:W-:Y:S01]  /*2cb0*/  HADD2.F32 R14, -RZ, R104.H0_H0 ;  /* 0x20000068ff0e7230 */ /* 0x020fe20000004100 */
[----:B------:R-:W-:Y:S04]  /*2cc0*/  BSSY B1, `(.L_x_48) ;  /* 0x0000008000017945 */ /* 0x000fe80003800000 */
[----:B------:R-:W-:-:S04]  /*2cd0*/  FMUL R21, R14, R89 ;  /* 0x000000590e157220 */ /* 0x000fc80000400000 */
[----:B------:R-:W-:-:S05]  /*2ce0*/  FFMA R21, R66, R88, R21 ;  /* 0x0000005842157223 */ /* 0x000fca0000000015 */
[----:B------:R-:W-:-:S05]  /*2cf0*/  F2FP.F16.F32.PACK_AB R21, RZ, R21 ;  /* 0x00000015ff15723e */ /* 0x000fca00000000ff */
[----:B------:R0:W-:Y:S01]  /*2d00*/  @P0 STG.E.U16 desc[UR36][R58.64+0x20], R21 ;  /* 0x000020153a000986 */ /* 0x0001e2000c101524 */
[----:B------:R-:W-:-:S13]  /*2d10*/  ISETP.GT.AND P0, PT, R3, 0x8, P1 ;  /* 0x000000080300780c */ /* 0x000fda0000f04270 */
[----:B0-----:R-:W-:Y:S05]  /*2d20*/  @!P0 BRA `(.L_x_49) ;  /* 0x0000000000048947 */ /* 0x001fea0003800000 */
[----:B------:R0:W5:Y:S02]  /*2d30*/  LDG.E.LTC128B.U16 R104, desc[UR36][R56.64+0x22] ;  /* 0x0000222438687981 */ /* 0x000164000c1e1520 */
.L_x_49:
[----:B------:R-:W-:Y:S05]  /*2d40*/  BSYNC B1 ;  /* 0x0000000000017941 */ /* 0x000fea0003800000 */
.L_x_48:
[----:B-----5:R-:W-:Y:S01]  /*2d50*/  HADD2.F32 R14, -RZ, R104.H0_H0 ;  /* 0x20000068ff0e7230 */ /* 0x020fe20000004100 */
[----:B------:R-:W-:Y:S01]  /*2d60*/  ISETP.GT.AND P2, PT, R4, 0x18, PT ;  /* 0x000000180400780c */ /* 0x000fe20003f44270 */
[----:B------:R-:W-:Y:S03]  /*2d70*/  BSSY B1, `(.L_x_50) ;  /* 0x0000009000017945 */ /* 0x000fe60003800000 */
[----:B------:R-:W-:Y:S01]  /*2d80*/  FMUL R14, R14, R89 ;  /* 0x000000590e0e7220 */ /* 0x000fe20000400000 */
[----:B------:R-:W-:-:S03]  /*2d90*/  P2R R90, PR, RZ, 0x4 ;  /* 0x00000004ff5a7803 */ /* 0x000fc60000000000 */
[----:B------:R-:W-:-:S05]  /*2da0*/  FFMA R14, R67, R88, R14 ;  /* 0x00000058430e7223 */ /* 0x000fca000000000e */
[----:B------:R-:W-:-:S05]  /*2db0*/  F2FP.F16.F32.PACK_AB R14, RZ, R14 ;  /* 0x0000000eff0e723e */ /* 0x000fca00000000ff */
[----:B------:R0:W-:Y:S01]  /*2dc0*/  @P0 STG.E.U16 desc[UR36][R58.64+0x22], R14 ;  /* 0x0000220e3a000986 */ /* 0x0001e2000c101524 */
[----:B------:R-:W-:-:S13]  /*2dd0*/  ISETP.GT.AND P0, PT, R3, RZ, P2 ;  /* 0x000000ff0300720c */ /* 0x000fda0001704270 */
[----:B0-----:R-:W-:Y:S05]  /*2de0*/  @!P0 BRA `(.L_x_51) ;  /* 0x0000000000048947 */ /* 0x001fea0003800000 */
[----:B------:R0:W5:Y:S02]  /*2df0*/  LDG.E.LTC128B.U16 R104, desc[UR36][R8.64+0x30] ;  /* 0x0000302408687981 */ /* 0x000164000c1e1520 */
.L_x_51:
[----:B------:R-:W-:Y:S05]  /*2e00*/  BSYNC B1 ;  /* 0x0000000000017941 */ /* 0x000fea0003800000 */
.L_x_50:
[----:B-----5:R-:W-:Y:S01]  /*2e10*/  HADD2.F32 R14, -RZ, R104.H0_H0 ;  /* 0x20000068ff0e7230 */ /* 0x020fe20000004100 */
[----:B------:R-:W-:Y:S01]  /*2e20*/  ISETP.GT.AND P1, PT, R4, 0x19, PT ;  /* 0x000000190400780c */ /* 0x000fe20003f24270 */
[----:B------:R-:W-:Y:S01]  /*2e30*/  @P0 IMAD.MOV.U32 R20, RZ, RZ, R92 ;  /* 0x000000ffff140224 */ /* 0x000fe200078e005c */
[----:B------:R-:W-:Y:S02]  /*2e40*/  BSSY B1, `(.L_x_52) ;  /* 0x000000b000017945 */ /* 0x000fe40003800000 */
[----:B------:R-:W-:-:S04]  /*2e50*/  FMUL R21, R14, R89 ;  /* 0x000000590e157220 */ /* 0x000fc80000400000 */
[----:B------:R-:W-:Y:S01]  /*2e60*/  FFMA R21, R68, R88, R21 ;  /* 0x0000005844157223 */ /* 0x000fe20000000015 */
[----:B------:R-:W-:-:S04]  /*2e70*/  P2R R68, PR, RZ, 0x2 ;  /* 0x00000002ff447803 */ /* 0x000fc80000000000 */
[----:B------:R-:W-:-:S04]  /*2e80*/  F2FP.F16.F32.PACK_AB R21, RZ, R21 ;  /* 0x00000015ff15723e */ /* 0x000fc800000000ff */
[----:B------:R-:W-:Y:S01]  /*2e90*/  PRMT R14, R21, 0x7610, R14 ;  /* 0x00007610150e7816 */ /* 0x000fe2000000000e */
[----:B------:R-:W-:-:S05]  /*2ea0*/  @P0 IMAD.MOV.U32 R21, RZ, RZ, R93 ;  /* 0x000000ffff150224 */ /* 0x000fca00078e005d */
[----:B------:R0:W-:Y:S01]  /*2eb0*/  @P0 STG.E.U16 desc[UR36][R20.64+0x30], R14 ;  /* 0x0000300e14000986 */ /* 0x0001e2000c101524 */
[----:B------:R-:W-:-:S13]  /*2ec0*/  ISETP.GT.AND P0, PT, R3, RZ, P1 ;  /* 0x000000ff0300720c */ /* 0x000fda0000f04270 */
[----:B0-----:R-:W-:Y:S05]  /*2ed0*/  @!P0 BRA `(.L_x_53) ;  /* 0x0000000000048947 */ /* 0x001fea0003800000 */
[----:B------:R0:W5:Y:S02]  /*2ee0*/  LDG.E.LTC128B.U16 R104, desc[UR36][R8.64+0x32] ;  /* 0x0000322408687981 */ /* 0x000164000c1e1520 */
.L_x_53:
[----:B------:R-:W-:Y:S05]  /*2ef0*/  BSYNC B1 ;  /* 0x0000000000017941 */ /* 0x000fea0003800000 */
.L_x_52:
        /* <DEDUP_REMOVED lines=11> */
.L_x_55:
[----:B------:R-:W-:Y:S05]  /*2fb0*/  BSYNC B1 ;  /* 0x0000000000017941 */ /* 0x000fea0003800000 */
.L_x_54:
        /* <DEDUP_REMOVED lines=9> */
.L_x_57:
[----:B------:R-:W-:Y:S05]  /*3050*/  BSYNC B1 ;  /* 0x0000000000017941 */ /* 0x000fea0003800000 */
.L_x_56:
        /* <DEDUP_REMOVED lines=11> */
.L_x_59:
[----:B------:R-:W-:Y:S05]  /*3110*/  BSYNC B1 ;  /* 0x0000000000017941 */ /* 0x000fea0003800000 */
.L_x_58:
[----:B-----5:R-:W-:Y:S01]  /*3120*/  HADD2.F32 R14, -RZ, R104.H0_H0 ;  /* 0x20000068ff0e7230 */ /* 0x020fe20000004100 */
[----:B------:R-:W-:Y:S01]  /*3130*/  ISETP.GT.AND P1, PT, R4, 0x21, PT ;  /* 0x000000210400780c */ /* 0x000fe20003f24270 */
[----:B------:R-:W-:Y:S01]  /*3140*/  @P0 IMAD.MOV.U32 R20, RZ, RZ, R92 ;  /* 0x000000ffff140224 */ /* 0x000fe200078e005c */
[----:B------:R-:W-:Y:S02]  /*3150*/  BSSY B1, `(.L_x_60) ;  /* 0x000000b000017945 */ /* 0x000fe40003800000 */
[----:B------:R-:W-:Y:S01]  /*3160*/  FMUL R21, R14, R89 ;  /* 0x000000590e157220 */ /* 0x000fe20000400000 */
[----:B------:R-:W-:-:S03]  /*3170*/  P2R R70, PR, RZ, 0x2 ;  /* 0x00000002ff467803 */ /* 0x000fc60000000000 */
[----:B------:R-:W-:-:S05]  /*3180*/  FFMA R21, R72, R88, R21 ;  /* 0x0000005848157223 */ /* 0x000fca0000000015 */
[----:B------:R-:W-:-:S04]  /*3190*/  F2FP.F16.F32.PACK_AB R21, RZ, R21 ;  /* 0x00000015ff15723e */ /* 0x000fc800000000ff */
[----:B------:R-:W-:Y:S01]  /*31a0*/  PRMT R14, R21, 0x7610, R14 ;  /* 0x00007610150e7816 */ /* 0x000fe2000000000e */
[----:B------:R-:W-:-:S05]  /*31b0*/  @P0 IMAD.MOV.U32 R21, RZ, RZ, R93 ;  /* 0x000000ffff150224 */ /* 0x000fca00078e005d */
[----:B------:R0:W-:Y:S01]  /*31c0*/  @P0 STG.E.U16 desc[UR36][R20.64+0x40], R14 ;  /* 0x0000400e14000986 */ /* 0x0001e2000c101524 */
[----:B------:R-:W-:-:S13]  /*31d0*/  ISETP.GT.AND P0, PT, R3, RZ, P1 ;  /* 0x000000ff0300720c */ /* 0x000fda0000f04270 */
[----:B0-----:R-:W-:Y:S05]  /*31e0*/  @!P0 BRA `(.L_x_61) ;  /* 0x0000000000048947 */ /* 0x001fea0003800000 */
[----:B------:R0:W5:Y:S02]  /*31f0*/  LDG.E.LTC128B.U16 R104, desc[UR36][R8.64+0x42] ;  /* 0x0000422408687981 */ /* 0x000164000c1e1520 */
.L_x_61:
[----:B------:R-:W-:Y:S05]  /*3200*/  BSYNC B1 ;  /* 0x0000000000017941 */ /* 0x000fea0003800000 */
.L_x_60:
        /* <DEDUP_REMOVED lines=11> */
.L_x_63:
[----:B------:R-:W-:Y:S05]  /*32c0*/  BSYNC B1 ;  /* 0x0000000000017941 */ /* 0x000fea0003800000 */
.L_x_62:
        /* <DEDUP_REMOVED lines=9> */
.L_x_65:
[----:B------:R-:W-:Y:S05]  /*3360*/  BSYNC B1 ;  /* 0x0000000000017941 */ /* 0x000fea0003800000 */
.L_x_64:
        /* <DEDUP_REMOVED lines=11> */
.L_x_67:
[----:B------:R-:W-:Y:S05]  /*3420*/  BSYNC B1 ;  /* 0x0000000000017941 */ /* 0x000fea0003800000 */
.L_x_66:
[----:B-----5:R-:W-:Y:S01]  /*3430*/  HADD2.F32 R14, -RZ, R104.H0_H0 ;  /* 0x20000068ff0e7230 */ /* 0x020fe20000004100 */
[----:B------:R-:W-:Y:S01]  /*3440*/  ISETP.GT.AND P5, PT, R4, 0x29, PT ;  /* 0x000000290400780c */ /* 0x000fe20003fa4270 */
[----:B------:R-:W-:Y:S01]  /*3450*/  @P0 IMAD.MOV.U32 R20, RZ, RZ, R92 ;  /* 0x000000ffff140224 */ /* 0x000fe200078e005c */
[----:B------:R-:W-:Y:S02]  /*3460*/  BSSY B1, `(.L_x_68) ;  /* 0x000000b000017945 */ /* 0x000fe40003800000 */
[----:B------:R-:W-:-:S04]  /*3470*/  FMUL R21, R14, R89 ;  /* 0x000000590e157220 */ /* 0x000fc80000400000 */
[----:B------:R-:W-:-:S05]  /*3480*/  FFMA R21, R76, R88, R21 ;  /* 0x000000584c157223 */ /* 0x000fca0000000015 */
[----:B------:R-:W-:-:S04]  /*3490*/  F2FP.F16.F32.PACK_AB R21, RZ, R21 ;  /* 0x00000015ff15723e */ /* 0x000fc800000000ff */
[----:B------:R-:W-:Y:S01]  /*34a0*/  PRMT R14, R21, 0x7610, R14 ;  /* 0x00007610150e7816 */ /* 0x000fe2000000000e */
[----:B------:R-:W-:-:S05]  /*34b0*/  @P0 IMAD.MOV.U32 R21, RZ, RZ, R93 ;  /* 0x000000ffff150224 */ /* 0x000fca00078e005d */
[----:B------:R1:W-:Y:S01]  /*34c0*/  @P0 STG.E.U16 desc[UR36][R20.64+0x50], R14 ;  /* 0x0000500e14000986 */ /* 0x0003e2000c101524 */
[----:B------:R-:W-:Y:S02]  /*34d0*/  ISETP.GT.AND P0, PT, R3, RZ, P5 ;  /* 0x000000ff0300720c */ /* 0x000fe40002f04270 */
[----:B-1----:R-:W-:-:S11]  /*34e0*/  P2R R14, PR, RZ, 0x20 ;  /* 0x00000020ff0e7803 */ /* 0x002fd60000000000 */
[----:B------:R-:W-:Y:S05]  /*34f0*/  @!P0 BRA `(.L_x_69) ;  /* 0x0000000000048947 */ /* 0x000fea0003800000 */
[----:B------:R1:W5:Y:S02]  /*3500*/  LDG.E.LTC128B.U16 R104, desc[UR36][R8.64+0x52] ;  /* 0x0000522408687981 */ /* 0x000364000c1e1520 */
.L_x_69:
[----:B------:R-:W-:Y:S05]  /*3510*/  BSYNC B1 ;  /* 0x0000000000017941 */ /* 0x000fea0003800000 */
.L_x_68:
        /* <DEDUP_REMOVED lines=11> */
.L_x_71:
[----:B------:R-:W-:Y:S05]  /*35d0*/  BSYNC B1 ;  /* 0x0000000000017941 */ /* 0x000fea0003800000 */
.L_x_70:
        /* <DEDUP_REMOVED lines=9> */
.L_x_73:
[----:B------:R-:W-:Y:S05]  /*3670*/  BSYNC B1 ;  /* 0x0000000000017941 */ /* 0x000fea0003800000 */
.L_x_72:
[----:B-----5:R-:W-:Y:S01]  /*3680*/  HADD2.F32 R14, -RZ, R104.H0_H0 ;  /* 0x20000068ff0e7230 */ /* 0x020fe20000004100 */
[----:B------:R-:W-:Y:S01]  /*3690*/  ISETP.GT.AND P3, PT, R4, 0x30, PT ;  /* 0x000000300400780c */ /* 0x000fe20003f64270 */
[----:B------:R-:W-:Y:S03]  /*36a0*/  BSSY B1, `(.L_x_74) ;  /* 0x0000008000017945 */ /* 0x000fe60003800000 */
[----:B------:R-:W-:-:S04]  /*36b0*/  FMUL R14, R14, R89 ;  /* 0x000000590e0e7220 */ /* 0x000fc80000400000 */
[----:B------:R-:W-:-:S05]  /*36c0*/  FFMA R14, R79, R88, R14 ;  /* 0x000000584f0e7223 */ /* 0x000fca000000000e */
[----:B------:R-:W-:-:S05]  /*36d0*/  F2FP.F16.F32.PACK_AB R14, RZ, R14 ;  /* 0x0000000eff0e723e */ /* 0x000fca00000000ff */
[----:B------:R0:W-:Y:S01]  /*36e0*/  @P0 STG.E.U16 desc[UR36][R58.64+0x52], R14 ;  /* 0x0000520e3a000986 */ /* 0x0001e2000c101524 */
[----:B------:R-:W-:-:S13]  /*36f0*/  ISETP.GT.AND P0, PT, R3, RZ, P3 ;  /* 0x000000ff0300720c */ /* 0x000fda0001f04270 */
[----:B0-----:R-:W-:Y:S05]  /*3700*/  @!P0 BRA `(.L_x_75) ;  /* 0x0000000000048947 */ /* 0x001fea0003800000 */
[----:B------:R0:W5:Y:S02]  /*3710*/  LDG.E.LTC128B.U16 R104, desc[UR36][R8.64+0x60] ;  /* 0x0000602408687981 */ /* 0x000164000c1e1520 */
.L_x_75:
[----:B------:R-:W-:Y:S05]  /*3720*/  BSYNC B1 ;  /* 0x0000000000017941 */ /* 0x000fea0003800000 */
.L_x_74:
        /* <DEDUP_REMOVED lines=13> */
.L_x_77:
[----:B------:R-:W-:Y:S05]  /*3800*/  BSYNC B1 ;  /* 0x0000000000017941 */ /* 0x000fea0003800000 */
.L_x_76:
        /* <DEDUP_REMOVED lines=11> */
.L_x_79:
[----:B------:R-:W-:Y:S05]  /*38c0*/  BSYNC B1 ;  /* 0x0000000000017941 */ /* 0x000fea0003800000 */
.L_x_78:
        /* <DEDUP_REMOVED lines=9> */
.L_x_81:
[----:B------:R-:W-:Y:S05]  /*3960*/  BSYNC B1 ;  /* 0x0000000000017941 */ /* 0x000fea0003800000 */
.L_x_80:
        /* <DEDUP_REMOVED lines=10> */
.L_x_83:
[----:B------:R-:W-:Y:S05]  /*3a10*/  BSYNC B1 ;  /* 0x0000000000017941 */ /* 0x000fea0003800000 */
.L_x_82:
        /* <DEDUP_REMOVED lines=8> */
[----:B------:R-:W-:-:S05]  /*3aa0*/  IADD3 R20, P0, R5, R98, RZ ;  /* 0x0000006205147210 */ /* 0x000fca0007f1e0ff */
[----:B-1----:R-:W-:Y:S01]  /*3ab0*/  IMAD.X R21, R15, 0x1, R99, P0 ;  /* 0x000000010f157824 */ /* 0x002fe200000e0663 */
[----:B------:R-:W-:-:S05]  /*3ac0*/  IADD3 R64, P0, R5, R98, RZ ;  /* 0x0000006205407210 */ /* 0x000fca0007f1e0ff */
[----:B------:R-:W-:Y:S01]  /*3ad0*/  IMAD.X R65, R15, 0x1, R99, P0 ;  /* 0x000000010f417824 */ /* 0x000fe200000e0663 */
[----:B------:R-:W-:-:S05]  /*3ae0*/  IADD3 R14, P0, R5, R92, RZ ;  /* 0x0000005c050e7210 */ /* 0x000fca0007f1e0ff */
[----:B------:R-:W-:Y:S01]  /*3af0*/  IMAD.X R15, R15, 0x1, R93, P0 ;  /* 0x000000010f0f7824 */ /* 0x000fe200000e065d */
[----:B------:R-:W-:-:S04]  /*3b00*/  ISETP.GT.AND P0, PT, R4, 0x39, PT ;  /* 0x000000390400780c */ /* 0x000fc80003f04270 */
[----:B------:R-:W-:-:S13]  /*3b10*/  ISETP.GT.AND P4, PT, R3, RZ, P0 ;  /* 0x000000ff0300720c */ /* 0x000fda0000784270 */
[----:B------:R-:W-:Y:S05]  /*3b20*/  @!P4 BRA `(.L_x_85) ;  /* 0x000000000004c947 */ /* 0x000fea0003800000 */
[----:B------:R1:W5:Y:S02]  /*3b30*/  LDG.E.LTC128B.U16 R104, desc[UR36][R8.64+0x72] ;  /* 0x0000722408687981 */ /* 0x000364000c1e1520 */
.L_x_85:
[----:B------:R-:W-:Y:S05]  /*3b40*/  BSYNC B1 ;  /* 0x0000000000017941 */ /* 0x000fea0003800000 */
.L_x_84:
        /* <DEDUP_REMOVED lines=9> */
.L_x_87:
[----:B------:R-:W-:Y:S05]  /*3be0*/  BSYNC B1 ;  /* 0x0000000000017941 */ /* 0x000fea0003800000 */
.L_x_86:
        /* <DEDUP_REMOVED lines=9> */
.L_x_89:
[----:B------:R-:W-:Y:S05]  /*3c80*/  BSYNC B1 ;  /* 0x0000000000017941 */ /* 0x000fea0003800000 */
.L_x_88:
[----:B-----5:R-:W-:-:S05]  /*3c90*/  HADD2.F32 R4, -RZ, R104.H0_H0 ;  /* 0x20000068ff047230 */ /* 0x020fca0000004100 */
[----:B------:R-:W-:-:S04]  /*3ca0*/  FMUL R4, R4, R89 ;  /* 0x0000005904047220 */ /* 0x000fc80000400000 */
[----:B------:R-:W-:-:S05]  /*3cb0*/  FFMA R4, R87, R88, R4 ;  /* 0x0000005857047223 */ /* 0x000fca0000000004 */
[----:B------:R-:W-:-:S04]  /*3cc0*/  F2FP.F16.F32.PACK_AB R4, RZ, R4 ;  /* 0x00000004ff04723e */ /* 0x000fc800000000ff */
[----:B-1-34-:R-:W-:-:S05]  /*3cd0*/  PRMT R8, R4, 0x7610, R8 ;  /* 0x0000761004087816 */ /* 0x01afca0000000008 */
[----:B------:R1:W-:Y:S01]  /*3ce0*/  @P4 STG.E.U16 desc[UR36][R58.64+0x72], R8 ;  /* 0x000072083a004986 */ /* 0x0003e2000c101524 */
[----:B------:R-:W-:-:S13]  /*3cf0*/  ISETP.GT.AND P4, PT, R3, 0x80, P6 ;  /* 0x000000800300780c */ /* 0x000fda0003784270 */
[----:B------:R-:W3:Y:S01]  /*3d00*/  @P4 LDG.E.LTC128B.U16 R104, desc[UR36][R62.64] ;  /* 0x000000243e684981 */ /* 0x000ee2000c1e1520 */
[----:B------:R-:W-:Y:S01]  /*3d10*/  BSSY B1, `(.L_x_90) ;  /* 0x000000a000017945 */ /* 0x000fe20003800000 */
[----:B---3--:R-:W-:-:S05]  /*3d20*/  HADD2.F32 R4, -RZ, R104.H0_H0 ;  /* 0x20000068ff047230 */ /* 0x008fca0000004100 */
[----:B------:R-:W-:-:S04]  /*3d30*/  FMUL R5, R4, R89 ;  /* 0x0000005904057220 */ /* 0x000fc80000400000 */
[----:B------:R-:W-:-:S05]  /*3d40*/  FFMA R5, R24, R88, R5 ;  /* 0x0000005818057223 */ /* 0x000fca0000000005 */
[----:B------:R-:W-:-:S05]  /*3d50*/  F2FP.F16.F32.PACK_AB R5, RZ, R5 ;  /* 0x00000005ff05723e */ /* 0x000fca00000000ff */
[----:B------:R1:W-:Y:S01]  /*3d60*/  @P4 STG.E.U16 desc[UR36][R14.64], R5 ;  /* 0x000000050e004986 */ /* 0x0003e2000c101524 */
[----:B------:R-:W-:-:S04]  /*3d70*/  ISETP.NE.AND P4, PT, R107, RZ, PT ;  /* 0x000000ff6b00720c */ /* 0x000fc80003f85270 */
[----:B------:R-:W-:-:S13]  /*3d80*/  ISETP.GT.AND P4, PT, R3, 0x80, P4 ;  /* 0x000000800300780c */ /* 0x000fda0002784270 */
[----:B-1----:R-:W-:Y:S05]  /*3d90*/  @!P4 BRA `(.L_x_91) ;  /* 0x000000000004c947 */ /* 0x002fea0003800000 */
[----:B------:R1:W5:Y:S02]  /*3da0*/  LDG.E.LTC128B.U16 R104, desc[UR36][R60.64+0x2] ;  /* 0x000002243c687981 */ /* 0x000364000c1e1520 */
.L_x_91:
[----:B------:R-:W-:Y:S05]  /*3db0*/  BSYNC B1 ;  /* 0x0000000000017941 */ /* 0x000fea0003800000 */
.L_x_90:
[----:B-----5:R-:W-:Y:S01]  /*3dc0*/  HADD2.F32 R4, -RZ, R104.H0_H0 ;  /* 0x20000068ff047230 */ /* 0x020fe20000004100 */
[----:B------:R-:W-:Y:S01]  /*3dd0*/  ISETP.GT.AND P6, PT, R3, 0x88, P6 ;  /* 0x000000880300780c */ /* 0x000fe200037c4270 */
        /* <DEDUP_REMOVED lines=8> */
[----:B------:R-:W-:Y:S05]  /*3e60*/  @!P6 BRA `(.L_x_93) ;  /* 0x000000000004e947 */ /* 0x000fea0003800000 */
[----:B------:R4:W5:Y:S02]  /*3e70*/  LDG.E.LTC128B.U16 R104, desc[UR36][R6.64] ;  /* 0x0000002406687981 */ /* 0x000964000c1e1520 */
.L_x_93:
[----:B------:R-:W-:Y:S05]  /*3e80*/  BSYNC B1 ;  /* 0x0000000000017941 */ /* 0x000fea0003800000 */
.L_x_92:
[----:B---3-5:R-:W-:Y:S01]  /*3e90*/  HADD2.F32 R4, -RZ, R104.H0_H0 ;  /* 0x20000068ff047230 */ /* 0x028fe20000004100 */
[----:B------:R-:W-:Y:S01]  /*3ea0*/  ISETP.NE.AND P4, PT, R107, RZ, PT ;  /* 0x000000ff6b00720c */ /* 0x000fe20003f85270 */
[----:B------:R-:W-:Y:S03]  /*3eb0*/  BSSY B1, `(.L_x_94) ;  /* 0x0000008000017945 */ /* 0x000fe60003800000 */
[----:B------:R-:W-:Y:S01]  /*3ec0*/  FMUL R5, R4, R89 ;  /* 0x0000005904057220 */ /* 0x000fe20000400000 */
[----:B------:R-:W-:-:S03]  /*3ed0*/  ISETP.GT.AND P4, PT, R3, 0x88, P4 ;  /* 0x000000880300780c */ /* 0x000fc60002784270 */
[----:B------:R-:W-:-:S05]  /*3ee0*/  FFMA R5, R26, R88, R5 ;  /* 0x000000581a057223 */ /* 0x000fca0000000005 */
[----:B------:R-:W-:-:S05]  /*3ef0*/  F2FP.F16.F32.PACK_AB R5, RZ, R5 ;  /* 0x00000005ff05723e */ /* 0x000fca00000000ff */
[----:B------:R3:W-:Y:S01]  /*3f00*/  @P6 STG.E.U16 desc[UR36][R20.64], R5 ;  /* 0x0000000514006986 */ /* 0x0007e2000c101524 */
[----:B------:R-:W-:Y:S05]  /*3f10*/  @!P4 BRA `(.L_x_95) ;  /* 0x000000000004c947 */ /* 0x000fea0003800000 */
[----:B------:R0:W5:Y:S02]  /*3f20*/  LDG.E.LTC128B.U16 R104, desc[UR36][R10.64+0x2] ;  /* 0x000002240a687981 */ /* 0x000164000c1e1520 */
.L_x_95:
[----:B------:R-:W-:Y:S05]  /*3f30*/  BSYNC B1 ;  /* 0x0000000000017941 */ /* 0x000fea0003800000 */
.L_x_94:
[----:B-----5:R-:W-:Y:S01]  /*3f40*/  HADD2.F32 R4, -RZ, R104.H0_H0 ;  /* 0x20000068ff047230 */ /* 0x020fe20000004100 */
[----:B------:R-:W-:Y:S01]  /*3f50*/  ISETP.NE.AND P6, PT, R108, RZ, PT ;  /* 0x000000ff6c00720c */ /* 0x000fe20003fc5270 */
[----:B------:R-:W-:Y:S03]  /*3f60*/  BSSY B1, `(.L_x_96) ;  /* 0x0000008000017945 */ /* 0x000fe60003800000 */
[----:B------:R-:W-:-:S04]  /*3f70*/  FMUL R4, R4, R89 ;  /* 0x0000005904047220 */ /* 0x000fc80000400000 */
[----:B------:R-:W-:-:S05]  /*3f80*/  FFMA R4, R27, R88, R4 ;  /* 0x000000581b047223 */ /* 0x000fca0000000004 */
[----:B------:R-:W-:-:S05]  /*3f90*/  F2FP.F16.F32.PACK_AB R4, RZ, R4 ;  /* 0x00000004ff04723e */ /* 0x000fca00000000ff */
[----:B------:R0:W-:Y:S01]  /*3fa0*/  @P4 STG.E.U16 desc[UR36][R64.64+0x2], R4 ;  /* 0x0000020440004986 */ /* 0x0001e2000c101524 */
[----:B------:R-:W-:-:S13]  /*3fb0*/  ISETP.GT.AND P4, PT, R3, 0x80, P6 ;  /* 0x000000800300780c */ /* 0x000fda0003784270 */
[----:B0-----:R-:W-:Y:S05]  /*3fc0*/  @!P4 BRA `(.L_x_97) ;  /* 0x000000000004c947 */ /* 0x001fea0003800000 */
[----:B------:R0:W5:Y:S02]  /*3fd0*/  LDG.E.LTC128B.U16 R104, desc[UR36][R60.64+0x10] ;  /* 0x000010243c687981 */ /* 0x000164000c1e1520 */
.L_x_97:
[----:B------:R-:W-:Y:S05]  /*3fe0*/  BSYNC B1 ;  /* 0x0000000000017941 */ /* 0x000fea0003800000 */
.L_x_96:
[----:B-----5:R-:W-:Y:S01]  /*3ff0*/  HADD2.F32 R4, -RZ, R104.H0_H0 ;  /* 0x20000068ff047230 */ /* 0x020fe20000004100 */
[----:B------:R-:W-:Y:S01]  /*4000*/  ISETP.NE.AND P6, PT, R105, RZ, PT ;  /* 0x000000ff6900720c */ /* 0x000fe20003fc5270 */
[----:B------:R-:W-:Y:S03]  /*4010*/  BSSY B1, `(.L_x_98) ;  /* 0x000000b000017945 */ /* 0x000fe60003800000 */
[----:B---3--:R-:W-:Y:S01]  /*4020*/  FMUL R5, R4, R89 ;  /* 0x0000005904057220 */ /* 0x008fe20000400000 */
[----:B------:R-:W-:-:S03]  /*4030*/  @P4 IMAD.MOV.U32 R4, RZ, RZ, R14 ;  /* 0x000000ffff044224 */ /* 0x000fc600078e000e */
[----:B------:R-:W-:-:S05]  /*4040*/  FFMA R5, R28, R88, R5 ;  /* 0x000000581c057223 */ /* 0x000fca0000000005 */
[----:B------:R-:W-:-:S04]  /*4050*/  F2FP.F16.F32.PACK_AB R5, RZ, R5 ;  /* 0x00000005ff05723e */ /* 0x000fc800000000ff */
[----:B----4-:R-:W-:Y:S01]  /*4060*/  PRMT R6, R5, 0x7610, R6 ;  /* 0x0000761005067816 */ /* 0x010fe20000000006 */
[----:B------:R-:W-:-:S05]  /*4070*/  @P4 IMAD.MOV.U32 R5, RZ, RZ, R15 ;  /* 0x000000ffff054224 */ /* 0x000fca00078e000f */
[----:B------:R3:W-:Y:S01]  /*4080*/  @P4 STG.E.U16 desc[UR36][R4.64+0x10], R6 ;  /* 0x0000100604004986 */ /* 0x0007e2000c101524 */
[----:B------:R-:W-:-:S13]  /*4090*/  ISETP.GT.AND P4, PT, R3, 0x80, P6 ;  /* 0x000000800300780c */ /* 0x000fda0003784270 */
[----:B---3--:R-:W-:Y:S05]  /*40a0*/  @!P4 BRA `(.L_x_99) ;  /* 0x000000000004c947 */ /* 0x008fea0003800000 */
[----:B------:R3:W5:Y:S02]  /*40b0*/  LDG.E.LTC128B.U16 R104, desc[UR36][R60.64+0x12] ;  /* 0x000012243c687981 */ /* 0x000764000c1e1520 */
.L_x_99:
[----:B------:R-:W-:Y:S05]  /*40c0*/  BSYNC B1 ;  /* 0x0000000000017941 */ /* 0x000fea0003800000 */
.L_x_98:
[----:B-----5:R-:W-:Y:S01]  /*40d0*/  HADD2.F32 R4, -RZ, R104.H0_H0 ;  /* 0x20000068ff047230 */ /* 0x020fe20000004100 */
[----:B------:R-:W-:Y:S01]  /*40e0*/  BSSY B1, `(.L_x_100) ;  /* 0x000000c000017945 */ /* 0x000fe20003800000 */
[----:B------:R-:W-:-:S03]  /*40f0*/  @P4 IMAD.MOV.U32 R5, RZ, RZ, R15 ;  /* 0x000000ffff054224 */ /* 0x000fc600078e000f */
[----:B------:R-:W-:-:S04]  /*4100*/  FMUL R4, R4, R89 ;  /* 0x0000005904047220 */ /* 0x000fc80000400000 */
[----:B------:R-:W-:-:S05]  /*4110*/  FFMA R4, R29, R88, R4 ;  /* 0x000000581d047223 */ /* 0x000fca0000000004 */
[----:B------:R-:W-:-:S04]  /*4120*/  F2FP.F16.F32.PACK_AB R4, RZ, R4 ;  /* 0x00000004ff04723e */ /* 0x000fc800000000ff */
[----:B------:R-:W-:Y:S01]  /*4130*/  PRMT R6, R4, 0x7610, R6 ;  /* 0x0000761004067816 */ /* 0x000fe20000000006 */
[----:B------:R-:W-:-:S05]  /*4140*/  @P4 IMAD.MOV.U32 R4, RZ, RZ, R14 ;  /* 0x000000ffff044224 */ /* 0x000fca00078e000e */
[----:B------:R4:W-:Y:S01]  /*4150*/  @P4 STG.E.U16 desc[UR36][R4.64+0x12], R6 ;  /* 0x0000120604004986 */ /* 0x0009e2000c101524 */
[----:B------:R-:W-:-:S04]  /*4160*/  ISETP.NE.AND P4, PT, R108, RZ, PT ;  /* 0x000000ff6c00720c */ /* 0x000fc80003f85270 */
[----:B------:R-:W-:-:S13]  /*4170*/  ISETP.GT.AND P4, PT, R3, 0x88, P4 ;  /* 0x000000880300780c */ /* 0x000fda0002784270 */
[----:B----4-:R-:W-:Y:S05]  /*4180*/  @!P4 BRA `(.L_x_101) ;  /* 0x000000000004c947 */ /* 0x010fea0003800000 */
[----:B------:R4:W5:Y:S02]  /*4190*/  LDG.E.LTC128B.U16 R104, desc[UR36][R10.64+0x10] ;  /* 0x000010240a687981 */ /* 0x000964000c1e1520 */
.L_x_101:
[----:B------:R-:W-:Y:S05]  /*41a0*/  BSYNC B1 ;  /* 0x0000000000017941 */ /* 0x000fea0003800000 */
.L_x_100:
        /* <DEDUP_REMOVED lines=9> */
.L_x_103:
[----:B------:R-:W-:Y:S05]  /*4240*/  BSYNC B1 ;  /* 0x0000000000017941 */ /* 0x000fea0003800000 */
.L_x_102:
[----:B-----5:R-:W-:Y:S01]  /*4250*/  HADD2.F32 R4, -RZ, R104.H0_H0 ;  /* 0x20000068ff047230 */ /* 0x020fe20000004100 */
[----:B------:R-:W-:Y:S01]  /*4260*/  ISETP.NE.AND P6, PT, R106, RZ, PT ;  /* 0x000000ff6a00720c */ /* 0x000fe20003fc5270 */
        /* <DEDUP_REMOVED lines=8> */
[----:B------:R-:W-:-:S13]  /*42f0*/  ISETP.GT.AND P4, PT, R3, 0x80, P6 ;  /* 0x000000800300780c */ /* 0x000fda0003784270 */
[----:B0-----:R-:W-:Y:S05]  /*4300*/  @!P4 BRA `(.L_x_105) ;  /* 0x000000000004c947 */ /* 0x001fea0003800000 */
[----:B------:R0:W5:Y:S02]  /*4310*/  LDG.E.LTC128B.U16 R104, desc[UR36][R60.64+0x20] ;  /* 0x000020243c687981 */ /* 0x000164000c1e1520 */
.L_x_105:
[----:B------:R-:W-:Y:S05]  /*4320*/  BSYNC B1 ;  /* 0x0000000000017941 */ /* 0x000fea0003800000 */
.L_x_104:
[----:B-----5:R-:W-:Y:S01]  /*4330*/  HADD2.F32 R4, -RZ, R104.H0_H0 ;  /* 0x20000068ff047230 */ /* 0x020fe20000004100 */
[----:B------:R-:W-:Y:S01]  /*4340*/  ISETP.NE.AND P6, PT, R23, RZ, PT ;  /* 0x000000ff1700720c */ /* 0x000fe20003fc5270 */
[----:B------:R-:W-:Y:S03]  /*4350*/  BSSY B1, `(.L_x_106) ;  /* 0x000000b000017945 */ /* 0x000fe60003800000 */
[----:B------:R-:W-:Y:S01]  /*4360*/  FMUL R5, R4, R89 ;  /* 0x0000005904057220 */ /* 0x000fe20000400000 */
[----:B------:R-:W-:-:S03]  /*4370*/  @P4 IMAD.MOV.U32 R4, RZ, RZ, R14 ;  /* 0x000000ffff044224 */ /* 0x000fc600078e000e */
        /* <DEDUP_REMOVED lines=8> */
.L_x_107:
[----:B------:R-:W-:Y:S05]  /*4400*/  BSYNC B1 ;  /* 0x0000000000017941 */ /* 0x000fea0003800000 */
.L_x_106:
[----:B-----5:R-:W-:Y:S01]  /*4410*/  HADD2.F32 R4, -RZ, R104.H0_H0 ;  /* 0x20000068ff047230 */ /* 0x020fe20000004100 */
[----:B------:R-:W-:Y:S01]  /*4420*/  BSSY B1, `(.L_x_108) ;  /* 0x000000c000017945 */ /* 0x000fe20003800000 */
[----:B------:R-:W-:-:S03]  /*4430*/  @P4 IMAD.MOV.U32 R5, RZ, RZ, R15 ;  /* 0x000000ffff054224 */ /* 0x000fc600078e000f */
[----:B------:R-:W-:-:S04]  /*4440*/  FMUL R4, R4, R89 ;  /* 0x0000005904047220 */ /* 0x000fc80000400000 */
[----:B------:R-:W-:-:S05]  /*4450*/  FFMA R4, R33, R88, R4 ;  /* 0x0000005821047223 */ /* 0x000fca0000000004 */
[----:B------:R-:W-:-:S04]  /*4460*/  F2FP.F16.F32.PACK_AB R4, RZ, R4 ;  /* 0x00000004ff04723e */ /* 0x000fc800000000ff */
[----:B------:R-:W-:Y:S02]  /*4470*/  PRMT R6, R4, 0x7610, R6 ;  /* 0x0000761004067816 */ /* 0x000fe40000000006 */
[----:B------:R-:W-:-:S05]  /*4480*/  @P4 MOV R4, R14 ;  /* 0x0000000e00044202 */ /* 0x000fca0000000f00 */
[----:B------:R0:W-:Y:S01]  /*4490*/  @P4 STG.E.U16 desc[UR36][R4.64+0x22], R6 ;  /* 0x0000220604004986 */ /* 0x0001e2000c101524 */
[----:B------:R-:W-:-:S04]  /*44a0*/  ISETP.NE.AND P4, PT, R106, RZ, PT ;  /* 0x000000ff6a00720c */ /* 0x000fc80003f85270 */
[----:B------:R-:W-:-:S13]  /*44b0*/  ISETP.GT.AND P4, PT, R3, 0x88, P4 ;  /* 0x000000880300780c */ /* 0x000fda0002784270 */
[----:B0-----:R-:W-:Y:S05]  /*44c0*/  @!P4 BRA `(.L_x_109) ;  /* 0x000000000004c947 */ /* 0x001fea0003800000 */
[----:B------:R0:W5:Y:S02]  /*44d0*/  LDG.E.LTC128B.U16 R104, desc[UR36][R10.64+0x20] ;  /* 0x000020240a687981 */ /* 0x000164000c1e1520 */
.L_x_109:
[----:B------:R-:W-:Y:S05]  /*44e0*/  BSYNC B1 ;  /* 0x0000000000017941 */ /* 0x000fea0003800000 */
.L_x_108:
[----:B-----5:R-:W-:Y:S01]  /*44f0*/  HADD2.F32 R4, -RZ, R104.H0_H0 ;  /* 0x20000068ff047230 */ /* 0x020fe20000004100 */
[----:B------:R-:W-:Y:S04]  /*4500*/  BSSY B1, `(.L_x_110) ;  /* 0x000000b000017945 */ /* 0x000fe80003800000 */
        /* <DEDUP_REMOVED lines=10> */
.L_x_111:
[----:B------:R-:W-:Y:S05]  /*45b0*/  BSYNC B1 ;  /* 0x0000000000017941 */ /* 0x000fea0003800000 */
.L_x_110:
        /* <DEDUP_REMOVED lines=13> */
.L_x_113:
[----:B------:R-:W-:Y:S05]  /*4690*/  BSYNC B1 ;  /* 0x0000000000017941 */ /* 0x000fea0003800000 */
.L_x_112:
        /* <DEDUP_REMOVED lines=13> */
.L_x_115:
[----:B------:R-:W-:Y:S05]  /*4770*/  BSYNC B1 ;  /* 0x0000000000017941 */ /* 0x000fea0003800000 */
.L_x_114:
        /* <DEDUP_REMOVED lines=11> */
[----:B0-----:R-:W-:Y:S05]  /*4830*/  @!P4 BRA `(.L_x_117) ;  /* 0x000000000004c947 */ /* 0x001fea0003800000 */
[----:B------:R0:W5:Y:S02]  /*4840*/  LDG.E.LTC128B.U16 R104, desc[UR36][R10.64+0x30] ;  /* 0x000030240a687981 */ /* 0x000164000c1e1520 */
.L_x_117:
[----:B------:R-:W-:Y:S05]  /*4850*/  BSYNC B1 ;  /* 0x0000000000017941 */ /* 0x000fea0003800000 */
.L_x_116:
        /* <DEDUP_REMOVED lines=12> */
.L_x_119:
[----:B------:R-:W-:Y:S05]  /*4920*/  BSYNC B1 ;  /* 0x0000000000017941 */ /* 0x000fea0003800000 */
.L_x_118:
        /* <DEDUP_REMOVED lines=13> */
.L_x_121:
[----:B------:R-:W-:Y:S05]  /*4a00*/  BSYNC B1 ;  /* 0x0000000000017941 */ /* 0x000fea0003800000 */
.L_x_120:
        /* <DEDUP_REMOVED lines=13> */
.L_x_123:
[----:B------:R-:W-:Y:S05]  /*4ae0*/  BSYNC B1 ;  /* 0x0000000000017941 */ /* 0x000fea0003800000 */
.L_x_122:
        /* <DEDUP_REMOVED lines=13> */
.L_x_125:
[----:B------:R-:W-:Y:S05]  /*4bc0*/  BSYNC B1 ;  /* 0x0000000000017941 */ /* 0x000fea0003800000 */
.L_x_124:
        /* <DEDUP_REMOVED lines=12> */
.L_x_127:
[----:B------:R-:W-:Y:S05]  /*4c90*/  BSYNC B1 ;  /* 0x0000000000017941 */ /* 0x000fea0003800000 */
.L_x_126:
        /* <DEDUP_REMOVED lines=13> */
.L_x_129:
[----:B------:R-:W-:Y:S05]  /*4d70*/  BSYNC B1 ;  /* 0x0000000000017941 */ /* 0x000fea0003800000 */
.L_x_128:
        /* <DEDUP_REMOVED lines=12> */
.L_x_131:
[----:B------:R-:W-:Y:S05]  /*4e40*/  BSYNC B1 ;  /* 0x0000000000017941 */ /* 0x000fea0003800000 */
.L_x_130:
        /* <DEDUP_REMOVED lines=12> */
.L_x_133:
[----:B------:R-:W-:Y:S05]  /*4f10*/  BSYNC B1 ;  /* 0x0000000000017941 */ /* 0x000fea0003800000 */
.L_x_132:
[----:B-----5:R-:W-:Y:S01]  /*4f20*/  HADD2.F32 R4, -RZ, R104.H0_H0 ;  /* 0x20000068ff047230 */ /* 0x020fe20000004100 */
[----:B------:R-:W-:Y:S01]  /*4f30*/  ISETP.GT.AND P5, PT, R3, 0x88, P5 ;  /* 0x000000880300780c */ /* 0x000fe20002fa4270 */
        /* <DEDUP_REMOVED lines=8> */
[----:B------:R-:W-:Y:S05]  /*4fc0*/  @!P5 BRA `(.L_x_135) ;  /* 0x000000000004d947 */ /* 0x000fea0003800000 */
[----:B------:R0:W5:Y:S02]  /*4fd0*/  LDG.E.LTC128B.U16 R104, desc[UR36][R10.64+0x52] ;  /* 0x000052240a687981 */ /* 0x000164000c1e1520 */
.L_x_135:
[----:B------:R-:W-:Y:S05]  /*4fe0*/  BSYNC B1 ;  /* 0x0000000000017941 */ /* 0x000fea0003800000 */
.L_x_134:
[----:B0----5:R-:W-:Y:S01]  /*4ff0*/  HADD2.F32 R4, -RZ, R104.H0_H0 ;  /* 0x20000068ff047230 */ /* 0x021fe20000004100 */
        /* <DEDUP_REMOVED lines=11> */
.L_x_137:
[----:B------:R-:W-:Y:S05]  /*50b0*/  BSYNC B1 ;  /* 0x0000000000017941 */ /* 0x000fea0003800000 */
.L_x_136:
[----:B0----5:R-:W-:Y:S01]  /*50c0*/  HADD2.F32 R4, -RZ, R104.H0_H0 ;  /* 0x20000068ff047230 */ /* 0x021fe20000004100 */
        /* <DEDUP_REMOVED lines=11> */
.L_x_139:
[----:B------:R-:W-:Y:S05]  /*5180*/  BSYNC B1 ;  /* 0x0000000000017941 */ /* 0x000fea0003800000 */
.L_x_138:
        /* <DEDUP_REMOVED lines=12> */
.L_x_141:
[----:B------:R-:W-:Y:S05]  /*5250*/  BSYNC B1 ;  /* 0x0000000000017941 */ /* 0x000fea0003800000 */
.L_x_140:
        /* <DEDUP_REMOVED lines=12> */
.L_x_143:
[----:B------:R-:W-:Y:S05]  /*5320*/  BSYNC B1 ;  /* 0x0000000000017941 */ /* 0x000fea0003800000 */
.L_x_142:
[----:B0----5:R-:W-:Y:S01]  /*5330*/  HADD2.F32 R4, -RZ, R104.H0_H0 ;  /* 0x20000068ff047230 */ /* 0x021fe20000004100 */
[----:B------:R-:W-:Y:S01]  /*5340*/  ISETP.GT.AND P3, PT, R3, 0x80, P1 ;  /* 0x000000800300780c */ /* 0x000fe20000f64270 */
[----:B------:R-:W-:Y:S01]  /*5350*/  @P2 IMAD.MOV.U32 R5, RZ, RZ, R13 ;  /* 0x000000ffff052224 */ /* 0x000fe200078e000d */
[----:B------:R-:W-:Y:S02]  /*5360*/  BSSY B1, `(.L_x_144) ;  /* 0x0000009000017945 */ /* 0x000fe40003800000 */
[----:B------:R-:W-:-:S04]  /*5370*/  FMUL R4, R4, R89 ;  /* 0x0000005904047220 */ /* 0x000fc80000400000 */
[----:B------:R-:W-:-:S05]  /*5380*/  FFMA R4, R51, R88, R4 ;  /* 0x0000005833047223 */ /* 0x000fca0000000004 */
[----:B------:R-:W-:-:S04]  /*5390*/  F2FP.F16.F32.PACK_AB R4, RZ, R4 ;  /* 0x00000004ff04723e */ /* 0x000fc800000000ff */
[----:B------:R-:W-:Y:S02]  /*53a0*/  PRMT R6, R4, 0x7610, R6 ;  /* 0x0000761004067816 */ /* 0x000fe40000000006 */
[----:B------:R-:W-:-:S05]  /*53b0*/  @P2 MOV R4, R12 ;  /* 0x0000000c00042202 */ /* 0x000fca0000000f00 */
[----:B------:R0:W-:Y:S01]  /*53c0*/  @P2 STG.E.U16 desc[UR36][R4.64+0x62], R6 ;  /* 0x0000620604002986 */ /* 0x0001e2000c101524 */
[----:B------:R-:W-:Y:S05]  /*53d0*/  @!P3 BRA `(.L_x_145) ;  /* 0x000000000004b947 */ /* 0x000fea0003800000 */
[----:B------:R0:W5:Y:S02]  /*53e0*/  LDG.E.LTC128B.U16 R104, desc[UR36][R60.64+0x70] ;  /* 0x000070243c687981 */ /* 0x000164000c1e1520 */
.L_x_145:
[----:B------:R-:W-:Y:S05]  /*53f0*/  BSYNC B1 ;  /* 0x0000000000017941 */ /* 0x000fea0003800000 */
.L_x_144:
        /* <DEDUP_REMOVED lines=12> */
.L_x_147:
[----:B------:R-:W-:Y:S05]  /*54c0*/  BSYNC B1 ;  /* 0x0000000000017941 */ /* 0x000fea0003800000 */
.L_x_146:
        /* <DEDUP_REMOVED lines=9> */
.L_x_149:
[----:B------:R-:W-:Y:S05]  /*5560*/  BSYNC B1 ;  /* 0x0000000000017941 */ /* 0x000fea0003800000 */
.L_x_148:
        /* <DEDUP_REMOVED lines=12> */
.L_x_151:
[----:B------:R-:W-:Y:S05]  /*5630*/  BSYNC B1 ;  /* 0x0000000000017941 */ /* 0x000fea0003800000 */
.L_x_150:
[----:B------:R-:W-:Y:S05]  /*5640*/  @!P0 BRA `(.L_x_152) ;  /* 0x0000001400f08947 */ /* 0x000fea0003800000 */
[----:B-----5:R-:W-:-:S05]  /*5650*/  HADD2.F32 R104, -RZ, R104.H0_H0 ;  /* 0x20000068ff687230 */ /* 0x020fca0000004100 */
[----:B------:R-:W-:-:S04]  /*5660*/  FMUL R104, R104, R89 ;  /* 0x0000005968687220 */ /* 0x000fc80000400000 */
[----:B------:R-:W-:-:S05]  /*5670*/  FFMA R104, R55, R88, R104 ;  /* 0x0000005837687223 */ /* 0x000fca0000000068 */
[----:B------:R-:W-:-:S05]  /*5680*/  F2FP.F16.F32.PACK_AB R104, RZ, R104 ;  /* 0x00000068ff68723e */ /* 0x000fca00000000ff */
[----:B------:R0:W-:Y:S01]  /*5690*/  STG.E.U16 desc[UR36][R12.64+0x72], R104 ;  /* 0x000072680c007986 */ /* 0x0001e2000c101524 */
[----:B------:R-:W-:Y:S05]  /*56a0*/  BRA `(.L_x_152) ;  /* 0x0000001400d87947 */ /* 0x000fea0003800000 */
.L_x_29:
[----:B------:R-:W-:Y:S01]  /*56b0*/  ULDC.64 UR4, c[0x0][0x5c0] ;  /* 0x0001700000047ab9 */ /* 0x000fe20000000a00 */
[----:B------:R-:W-:Y:S01]  /*56c0*/  ISETP.GT.AND P3, PT, R4, 0x1, PT ;  /* 0x000000010400780c */ /* 0x000fe20003f64270 */
[-C--:B------:R-:W-:Y:S01]  /*56d0*/  FMUL R56, R56, R88.reuse ;  /* 0x0000005838387220 */ /* 0x080fe20000400000 */
[----:B------:R-:W-:Y:S01]  /*56e0*/  LEA R14, P1, R104, UR4, 0x1 ;  /* 0x00000004680e7c11 */ /* 0x000fe2000f8208ff */
[-C--:B------:R-:W-:Y:S01]  /*56f0*/  FMUL R57, R57, R88.reuse ;  /* 0x0000005839397220 */ /* 0x080fe20000400000 */
[----:B------:R-:W-:Y:S01]  /*5700*/  IMAD.SHL.U32 R7, R12, 0x10, RZ ;  /* 0x000000100c077824 */ /* 0x000fe200078e00ff */
[----:B------:R-:W-:Y:S01]  /*5710*/  ISETP.GT.AND P2, PT, R3, 0x8, P6 ;  /* 0x000000080300780c */ /* 0x000fe20003744270 */
[-C--:B------:R-:W-:Y:S01]  /*5720*/  FMUL R58, R58, R88.reuse ;  /* 0x000000583a3a7220 */ /* 0x080fe20000400000 */
[----:B------:R-:W-:Y:S01]  /*5730*/  LEA.HI.X R15, R104, UR5, R93, 0x1, P1 ;  /* 0x00000005680f7c11 */ /* 0x000fe200088f0c5d */
[-C--:B------:R-:W-:Y:S01]  /*5740*/  FMUL R59, R59, R88.reuse ;  /* 0x000000583b3b7220 */ /* 0x080fe20000400000 */
[----:B------:R-:W-:Y:S01]  /*5750*/  ISETP.GT.AND P1, PT, R3, RZ, P3 ;  /* 0x000000ff0300720c */ /* 0x000fe20001f24270 */
[----:B------:R-:W-:Y:S01]  /*5760*/  FMUL R60, R60, R88 ;  /* 0x000000583c3c7220 */ /* 0x000fe20000400000 */
[----:B------:R-:W-:Y:S01]  /*5770*/  F2FP.F16.F32.PACK_AB R56, RZ, R56 ;  /* 0x00000038ff38723e */ /* 0x000fe200000000ff */
[-C--:B------:R-:W-:Y:S01]  /*5780*/  FMUL R61, R61, R88.reuse ;  /* 0x000000583d3d7220 */ /* 0x080fe20000400000 */
[----:B------:R-:W-:Y:S01]  /*5790*/  F2FP.F16.F32.PACK_AB R57, RZ, R57 ;  /* 0x00000039ff39723e */ /* 0x000fe200000000ff */
[----:B------:R-:W-:Y:S01]  /*57a0*/  FMUL R63, R63, R88 ;  /* 0x000000583f3f7220 */ /* 0x000fe20000400000 */
[C---:B------:R-:W-:Y:S01]  /*57b0*/  SHF.L.U64.HI R5, R12.reuse, 0x4, R13 ;  /* 0x000000040c057819 */ /* 0x040fe2000001020d */
[----:B------:R-:W-:Y:S01]  /*57c0*/  @P0 STG.E.U16 desc[UR36][R14.64], R56 ;  /* 0x000000380e000986 */ /* 0x000fe2000c101524 */
[----:B------:R-:W-:Y:S01]  /*57d0*/  PRMT R9, R57, 0x7610, R9 ;  /* 0x0000761039097816 */ /* 0x000fe20000000009 */
[----:B------:R-:W-:Y:S01]  /*57e0*/  IMAD.SHL.U32 R57, R12, 0x100, RZ ;  /* 0x000001000c397824 */ /* 0x000fe200078e00ff */
[----:B------:R-:W-:Y:S01]  /*57f0*/  IADD3 R8, P0, R7, R14, RZ ;  /* 0x0000000e07087210 */ /* 0x000fe20007f1e0ff */
[----:B------:R-:W-:Y:S01]  /*5800*/  FMUL R62, R62, R88 ;  /* 0x000000583e3e7220 */ /* 0x000fe20000400000 */
[----:B------:R-:W-:Y:S01]  /*5810*/  F2FP.F16.F32.PACK_AB R58, RZ, R58 ;  /* 0x0000003aff3a723e */ /* 0x000fe200000000ff */
[--C-:B------:R-:W-:Y:S01]  /*5820*/  @P1 IMAD.MOV.U32 R10, RZ, RZ, R14.reuse ;  /* 0x000000ffff0a1224 */ /* 0x100fe200078e000e */
[----:B------:R-:W-:Y:S01]  /*5830*/  SHF.L.U64.HI R23, R12, 0x8, R13 ;  /* 0x000000080c177819 */ /* 0x000fe2000001020d */
[--C-:B------:R-:W-:Y:S01]  /*5840*/  @P1 IMAD.MOV.U32 R11, RZ, RZ, R15.reuse ;  /* 0x000000ffff0b1224 */ /* 0x100fe200078e000f */
[----:B------:R-:W-:Y:S01]  /*5850*/  ISETP.GT.AND P4, PT, R4, 0x8, PT ;  /* 0x000000080400780c */ /* 0x000fe20003f84270 */
[-C--:B------:R-:W-:Y:S01]  /*5860*/  FMUL R64, R64, R88.reuse ;  /* 0x0000005840407220 */ /* 0x080fe20000400000 */
[----:B------:R-:W-:Y:S01]  /*5870*/  F2FP.F16.F32.PACK_AB R59, RZ, R59 ;  /* 0x0000003bff3b723e */ /* 0x000fe200000000ff */
[----:B------:R-:W-:Y:S01]  /*5880*/  FMUL R65, R65, R88 ;  /* 0x0000005841417220 */ /* 0x000fe20000400000 */
[----:B------:R0:W-:Y:S01]  /*5890*/  @P1 STG.E.U16 desc[UR36][R10.64+0x2], R9 ;  /* 0x000002090a001986 */ /* 0x0001e2000c101524 */
[----:B------:R-:W-:Y:S01]  /*58a0*/  F2FP.F16.F32.PACK_AB R60, RZ, R60 ;  /* 0x0000003cff3c723e */ /* 0x000fe200000000ff */
[-C--:B------:R-:W-:Y:S01]  /*58b0*/  FMUL R66, R66, R88.reuse ;  /* 0x0000005842427220 */ /* 0x080fe20000400000 */
[----:B------:R-:W-:Y:S01]  /*58c0*/  F2FP.F16.F32.PACK_AB R61, RZ, R61 ;  /* 0x0000003dff3d723e */ /* 0x000fe200000000ff */
[-C--:B------:R-:W-:Y:S01]  /*58d0*/  FMUL R67, R67, R88.reuse ;  /* 0x0000005843437220 */ /* 0x080fe20000400000 */
[----:B------:R-:W-:Y:S01]  /*58e0*/  F2FP.F16.F32.PACK_AB R63, RZ, R63 ;  /* 0x0000003fff3f723e */ /* 0x000fe200000000ff */
[----:B------:R-:W-:Y:S01]  /*58f0*/  FMUL R68, R68, R88 ;  /* 0x0000005844447220 */ /* 0x000fe20000400000 */
[----:B------:R-:W-:Y:S01]  /*5900*/  F2FP.F16.F32.PACK_AB R62, RZ, R62 ;  /* 0x0000003eff3e723e */ /* 0x000fe200000000ff */
[----:B------:R-:W-:Y:S01]  /*5910*/  FMUL R69, R69, R88 ;  /* 0x0000005845457220 */ /* 0x000fe20000400000 */
[----:B------:R-:W-:Y:S01]  /*5920*/  F2FP.F16.F32.PACK_AB R64, RZ, R64 ;  /* 0x00000040ff40723e */ /* 0x000fe200000000ff */
[-C--:B------:R-:W-:Y:S01]  /*5930*/  FMUL R70, R70, R88.reuse ;  /* 0x0000005846467220 */ /* 0x080fe20000400000 */
[----:B------:R-:W-:Y:S01]  /*5940*/  F2FP.F16.F32.PACK_AB R65, RZ, R65 ;  /* 0x00000041ff41723e */ /* 0x000fe200000000ff */
[----:B0-----:R-:W-:Y:S01]  /*5950*/  IMAD.X R9, R5, 0x1, R15, P0 ;  /* 0x0000000105097824 */ /* 0x001fe200000e060f */
[----:B------:R-:W-:Y:S01]  /*5960*/  ISETP.GT.AND P0, PT, R3, 0x8, P3 ;  /* 0x000000080300780c */ /* 0x000fe20001f04270 */
[-C--:B------:R-:W-:Y:S01]  /*5970*/  FMUL R71, R71, R88.reuse ;  /* 0x0000005847477220 */ /* 0x080fe20000400000 */
[----:B------:R-:W-:Y:S01]  /*5980*/  ISETP.GT.AND P3, PT, R4, 0x9, PT ;  /* 0x000000090400780c */ /* 0x000fe20003f64270 */
[----:B------:R-:W-:Y:S01]  /*5990*/  FMUL R72, R72, R88 ;  /* 0x0000005848487220 */ /* 0x000fe20000400000 */
[----:B------:R-:W-:Y:S01]  /*59a0*/  @P2 STG.E.U16 desc[UR36][R8.64], R58 ;  /* 0x0000003a08002986 */ /* 0x000fe2000c101524 */
[----:B------:R-:W-:Y:S01]  /*59b0*/  IADD3 R6, P1, P2, R57, R14, R7 ;  /* 0x0000000e39067210 */ /* 0x000fe20007a3e007 */
[----:B------:R-:W-:Y:S01]  /*59c0*/  FMUL R73, R73, R88 ;  /* 0x0000005849497220 */ /* 0x000fe20000400000 */
[----:B------:R-:W-:Y:S01]  /*59d0*/  F2FP.F16.F32.PACK_AB R66, RZ, R66 ;  /* 0x00000042ff42723e */ /* 0x000fe200000000ff */
[-C--:B------:R-:W-:Y:S01]  /*59e0*/  FMUL R74, R74, R88.reuse ;  /* 0x000000584a4a7220 */ /* 0x080fe20000400000 */
[----:B------:R-:W-:Y:S01]  /*59f0*/  IADD3.X R7, R23, R15, R5, P1, P2 ;  /* 0x0000000f17077210 */ /* 0x000fe20000fe4405 */
[-C--:B------:R-:W-:Y:S01]  /*5a00*/  FMUL R75, R75, R88.reuse ;  /* 0x000000584b4b7220 */ /* 0x080fe20000400000 */
[C---:B------:R-:W-:Y:S01]  /*5a10*/  ISETP.GT.AND P1, PT, R3.reuse, RZ, P4 ;  /* 0x000000ff0300720c */ /* 0x040fe20002724270 */
[-C--:B------:R-:W-:Y:S01]  /*5a20*/  FMUL R76, R76, R88.reuse ;  /* 0x000000584c4c7220 */ /* 0x080fe20000400000 */
[----:B------:R-:W-:Y:S01]  /*5a30*/  @P0 STG.E.U16 desc[UR36][R8.64+0x2], R59 ;  /* 0x0000023b08000986 */ /* 0x000fe2000c101524 */
[----:B------:R-:W-:Y:S01]  /*5a40*/  ISETP.GT.AND P0, PT, R3, RZ, P3 ;  /* 0x000000ff0300720c */ /* 0x000fe20001f04270 */
[-C--:B------:R-:W-:Y:S01]  /*5a50*/  FMUL R77, R77, R88.reuse ;  /* 0x000000584d4d7220 */ /* 0x080fe20000400000 */
[----:B------:R-:W-:Y:S01]  /*5a60*/  ISETP.GT.AND P2, PT, R4, 0x11, PT ;  /* 0x000000110400780c */ /* 0x000fe20003f44270 */
[-C--:B------:R-:W-:Y:S01]  /*5a70*/  FMUL R78, R78, R88.reuse ;  /* 0x000000584e4e7220 */ /* 0x080fe20000400000 */
[----:B------:R-:W-:Y:S01]  /*5a80*/  F2FP.F16.F32.PACK_AB R67, RZ, R67 ;  /* 0x00000043ff43723e */ /* 0x000fe200000000ff */
[----:B------:R-:W-:Y:S01]  /*5a90*/  FMUL R79, R79, R88 ;  /* 0x000000584f4f7220 */ /* 0x000fe20000400000 */
[----:B------:R-:W-:Y:S01]  /*5aa0*/  F2FP.F16.F32.PACK_AB R68, RZ, R68 ;  /* 0x00000044ff44723e */ /* 0x000fe200000000ff */
[-C--:B------:R-:W-:Y:S01]  /*5ab0*/  FMUL R80, R80, R88.reuse ;  /* 0x0000005850507220 */ /* 0x080fe20000400000 */
[----:B------:R-:W-:Y:S01]  /*5ac0*/  F2FP.F16.F32.PACK_AB R69, RZ, R69 ;  /* 0x00000045ff45723e */ /* 0x000fe200000000ff */
[----:B------:R-:W-:Y:S01]  /*5ad0*/  FMUL R81, R81, R88 ;  /* 0x0000005851517220 */ /* 0x000fe20000400000 */
[--C-:B------:R-:W-:Y:S01]  /*5ae0*/  @P1 IMAD.MOV.U32 R10, RZ, RZ, R14.reuse ;  /* 0x000000ffff0a1224 */ /* 0x100fe200078e000e */
[----:B------:R-:W-:Y:S01]  /*5af0*/  F2FP.F16.F32.PACK_AB R70, RZ, R70 ;  /* 0x00000046ff46723e */ /* 0x000fe200000000ff */
[--C-:B------:R-:W-:Y:S01]  /*5b00*/  @P1 IMAD.MOV.U32 R11, RZ, RZ, R15.reuse ;  /* 0x000000ffff0b1224 */ /* 0x100fe200078e000f */
[----:B------:R-:W-:Y:S01]  /*5b10*/  F2FP.F16.F32.PACK_AB R71, RZ, R71 ;  /* 0x00000047ff47723e */ /* 0x000fe200000000ff */
[----:B------:R-:W-:Y:S01]  /*5b20*/  FMUL R82, R82, R88 ;  /* 0x0000005852527220 */ /* 0x000fe20000400000 */
[----:B------:R-:W-:Y:S01]  /*5b30*/  F2FP.F16.F32.PACK_AB R72, RZ, R72 ;  /* 0x00000048ff48723e */ /* 0x000fe200000000ff */
[-C--:B------:R-:W-:Y:S01]  /*5b40*/  FMUL R83, R83, R88.reuse ;  /* 0x0000005853537220 */ /* 0x080fe20000400000 */
[----:B------:R0:W-:Y:S01]  /*5b50*/  @P1 STG.E.U16 desc[UR36][R10.64+0x10], R60 ;  /* 0x0000103c0a001986 */ /* 0x0001e2000c101524 */
[----:B------:R-:W-:Y:S01]  /*5b60*/  ISETP.GT.AND P1, PT, R3, 0x8, P4 ;  /* 0x000000080300780c */ /* 0x000fe20002724270 */
[-C--:B------:R-:W-:Y:S01]  /*5b70*/  FMUL R84, R84, R88.reuse ;  /* 0x0000005854547220 */ /* 0x080fe20000400000 */
[----:B------:R-:W-:Y:S01]  /*5b80*/  F2FP.F16.F32.PACK_AB R73, RZ, R73 ;  /* 0x00000049ff49723e */ /* 0x000fe200000000ff */
[----:B------:R-:W-:Y:S01]  /*5b90*/  FMUL R85, R85, R88 ;  /* 0x0000005855557220 */ /* 0x000fe20000400000 */
[----:B------:R-:W-:Y:S01]  /*5ba0*/  F2FP.F16.F32.PACK_AB R74, RZ, R74 ;  /* 0x0000004aff4a723e */ /* 0x000fe200000000ff */
[-C--:B------:R-:W-:Y:S01]  /*5bb0*/  FMUL R86, R86, R88.reuse ;  /* 0x0000005856567220 */ /* 0x080fe20000400000 */
[----:B------:R-:W-:Y:S01]  /*5bc0*/  F2FP.F16.F32.PACK_AB R75, RZ, R75 ;  /* 0x0000004bff4b723e */ /* 0x000fe200000000ff */
[-C--:B------:R-:W-:Y:S01]  /*5bd0*/  FMUL R87, R87, R88.reuse ;  /* 0x0000005857577220 */ /* 0x080fe20000400000 */
[----:B------:R-:W-:Y:S01]  /*5be0*/  ISETP.GT.AND P5, PT, R4, 0x28, PT ;  /* 0x000000280400780c */ /* 0x000fe20003fa4270 */
[----:B------:R-:W-:Y:S01]  /*5bf0*/  FMUL R24, R24, R88 ;  /* 0x0000005818187220 */ /* 0x000fe20000400000 */
[----:B------:R-:W-:Y:S01]  /*5c00*/  F2FP.F16.F32.PACK_AB R76, RZ, R76 ;  /* 0x0000004cff4c723e */ /* 0x000fe200000000ff */
[--C-:B0-----:R-:W-:Y:S01]  /*5c10*/  @P0 IMAD.MOV.U32 R10, RZ, RZ, R14.reuse ;  /* 0x000000ffff0a0224 */ /* 0x101fe200078e000e */
[----:B------:R-:W-:Y:S01]  /*5c20*/  ISETP.GT.AND P4, PT, R4, 0x29, PT ;  /* 0x000000290400780c */ /* 0x000fe20003f84270 */
        /* <DEDUP_REMOVED lines=8> */
[C---:B------:R-:W-:Y:S01]  /*5cb0*/  ISETP.GT.AND P3, PT, R4.reuse, 0x10, PT ;  /* 0x000000100400780c */ /* 0x040fe20003f64270 */
[----:B------:R-:W-:Y:S01]  /*5cc0*/  @P1 STG.E.U16 desc[UR36][R8.64+0x10], R62 ;  /* 0x0000103e08001986 */ /* 0x000fe2000c101524 */
        /* <DEDUP_REMOVED lines=8> */
[----:B------:R-:W-:Y:S01]  /*5d50*/  F2FP.F16.F32.PACK_AB R82, RZ, R82 ;  /* 0x00000052ff52723e */ /* 0x000fe200000000ff */
[----:B------:R-:W-:Y:S01]  /*5d60*/  @P0 STG.E.U16 desc[UR36][R8.64+0x12], R63 ;  /* 0x0000123f08000986 */ /* 0x000fe2000c101524 */
[----:B------:R-:W-:Y:S01]  /*5d70*/  ISETP.GT.AND P0, PT, R3, RZ, P3 ;  /* 0x000000ff0300720c */ /* 0x000fe20001f04270 */
[-C--:B------:R-:W-:Y:S01]  /*5d80*/  FMUL R32, R32, R88.reuse ;  /* 0x0000005820207220 */ /* 0x080fe20000400000 */
[----:B------:R-:W-:Y:S01]  /*5d90*/  F2FP.F16.F32.PACK_AB R83, RZ, R83 ;  /* 0x00000053ff53723e */ /* 0x000fe200000000ff */
[----:B------:R-:W-:Y:S01]  /*5da0*/  FMUL R33, R33, R88 ;  /* 0x0000005821217220 */ /* 0x000fe20000400000 */
[----:B------:R-:W-:Y:S01]  /*5db0*/  F2FP.F16.F32.PACK_AB R84, RZ, R84 ;  /* 0x00000054ff54723e */ /* 0x000fe200000000ff */
[-C--:B------:R-:W-:Y:S01]  /*5dc0*/  FMUL R34, R34, R88.reuse ;  /* 0x0000005822227220 */ /* 0x080fe20000400000 */
[----:B------:R-:W-:Y:S01]  /*5dd0*/  P2R R5, PR, RZ, 0x20 ;  /* 0x00000020ff057803 */ /* 0x000fe20000000000 */
[-C--:B------:R-:W-:Y:S01]  /*5de0*/  FMUL R35, R35, R88.reuse ;  /* 0x0000005823237220 */ /* 0x080fe20000400000 */
[----:B------:R-:W-:Y:S01]  /*5df0*/  F2FP.F16.F32.PACK_AB R85, RZ, R85 ;  /* 0x00000055ff55723e */ /* 0x000fe200000000ff */
[----:B------:R-:W-:Y:S01]  /*5e00*/  FMUL R36, R36, R88 ;  /* 0x0000005824247220 */ /* 0x000fe20000400000 */
[----:B------:R-:W-:Y:S01]  /*5e10*/  F2FP.F16.F32.PACK_AB R86, RZ, R86 ;  /* 0x00000056ff56723e */ /* 0x000fe200000000ff */
[----:B------:R-:W-:Y:S01]  /*5e20*/  FMUL R37, R37, R88 ;  /* 0x0000005825257220 */ /* 0x000fe20000400000 */
[----:B------:R-:W-:Y:S01]  /*5e30*/  F2FP.F16.F32.PACK_AB R87, RZ, R87 ;  /* 0x00000057ff57723e */ /* 0x000fe200000000ff */
[--C-:B0-----:R-:W-:Y:S01]  /*5e40*/  @P0 IMAD.MOV.U32 R10, RZ, RZ, R14.reuse ;  /* 0x000000ffff0a0224 */ /* 0x101fe200078e000e */
[----:B------:R-:W-:Y:S01]  /*5e50*/  F2FP.F16.F32.PACK_AB R24, RZ, R24 ;  /* 0x00000018ff18723e */ /* 0x000fe200000000ff */
[--C-:B------:R-:W-:Y:S01]  /*5e60*/  @P0 IMAD.MOV.U32 R11, RZ, RZ, R15.reuse ;  /* 0x000000ffff0b0224 */ /* 0x100fe200078e000f */
[----:B------:R-:W-:Y:S01]  /*5e70*/  F2FP.F16.F32.PACK_AB R25, RZ, R25 ;  /* 0x00000019ff19723e */ /* 0x000fe200000000ff */
[----:B------:R-:W-:Y:S01]  /*5e80*/  FMUL R38, R38, R88 ;  /* 0x0000005826267220 */ /* 0x000fe20000400000 */
[----:B------:R-:W-:Y:S01]  /*5e90*/  F2FP.F16.F32.PACK_AB R26, RZ, R26 ;  /* 0x0000001aff1a723e */ /* 0x000fe200000000ff */
[-C--:B------:R-:W-:Y:S01]  /*5ea0*/  FMUL R39, R39, R88.reuse ;  /* 0x0000005827277220 */ /* 0x080fe20000400000 */
[----:B------:R0:W-:Y:S01]  /*5eb0*/  @P0 STG.E.U16 desc[UR36][R10.64+0x20], R64 ;  /* 0x000020400a000986 */ /* 0x0001e2000c101524 */
[----:B------:R-:W-:Y:S01]  /*5ec0*/  ISETP.GT.AND P0, PT, R3, RZ, P2 ;  /* 0x000000ff0300720c */ /* 0x000fe20001704270 */
        /* <DEDUP_REMOVED lines=12> */
[----:B0-----:R-:W-:Y:S01]  /*5f90*/  @P0 IMAD.MOV.U32 R10, RZ, RZ, R14 ;  /* 0x000000ffff0a0224 */ /* 0x001fe200078e000e */
[----:B------:R-:W-:Y:S01]  /*5fa0*/  F2FP.F16.F32.PACK_AB R33, RZ, R33 ;  /* 0x00000021ff21723e */ /* 0x000fe200000000ff */
[----:B------:R-:W-:Y:S01]  /*5fb0*/  @P0 IMAD.MOV.U32 R11, RZ, RZ, R15 ;  /* 0x000000ffff0b0224 */ /* 0x000fe200078e000f */
[----:B------:R-:W-:Y:S01]  /*5fc0*/  F2FP.F16.F32.PACK_AB R34, RZ, R34 ;  /* 0x00000022ff22723e */ /* 0x000fe200000000ff */
[-C--:B------:R-:W-:Y:S01]  /*5fd0*/  FMUL R46, R46, R88.reuse ;  /* 0x000000582e2e7220 */ /* 0x080fe20000400000 */
[----:B------:R-:W-:Y:S01]  /*5fe0*/  F2FP.F16.F32.PACK_AB R35, RZ, R35 ;  /* 0x00000023ff23723e */ /* 0x000fe200000000ff */
[-C--:B------:R-:W-:Y:S01]  /*5ff0*/  FMUL R47, R47, R88.reuse ;  /* 0x000000582f2f7220 */ /* 0x080fe20000400000 */
[----:B------:R0:W-:Y:S01]  /*6000*/  @P0 STG.E.U16 desc[UR36][R10.64+0x22], R65 ;  /* 0x000022410a000986 */ /* 0x0001e2000c101524 */
[----:B------:R-:W-:Y:S01]  /*6010*/  ISETP.GT.AND P0, PT, R3, 0x8, P3 ;  /* 0x000000080300780c */ /* 0x000fe20001f04270 */
[-C--:B------:R-:W-:Y:S01]  /*6020*/  FMUL R48, R48, R88.reuse ;  /* 0x0000005830307220 */ /* 0x080fe20000400000 */
[----:B------:R-:W-:Y:S01]  /*6030*/  ISETP.GT.AND P3, PT, R4, 0x30, PT ;  /* 0x000000300400780c */ /* 0x000fe20003f64270 */
        /* <DEDUP_REMOVED lines=11> */
[----:B------:R-:W-:Y:S01]  /*60f0*/  ISETP.GT.AND P0, PT, R3, 0x8, P2 ;  /* 0x000000080300780c */ /* 0x000fe20001704270 */
[-C--:B------:R-:W-:Y:S01]  /*6100*/  FMUL R54, R54, R88.reuse ;  /* 0x0000005836367220 */ /* 0x080fe20000400000 */
[----:B------:R-:W-:Y:S01]  /*6110*/  ISETP.GT.AND P2, PT, R4, 0x18, PT ;  /* 0x000000180400780c */ /* 0x000fe20003f44270 */
[----:B------:R-:W-:Y:S01]  /*6120*/  FMUL R55, R55, R88 ;  /* 0x0000005837377220 */ /* 0x000fe20000400000 */
[----:B------:R-:W-:-:S02]  /*6130*/  F2FP.F16.F32.PACK_AB R41, RZ, R41 ;  /* 0x00000029ff29723e */ /* 0x000fc400000000ff */
[----:B------:R-:W-:Y:S02]  /*6140*/  F2FP.F16.F32.PACK_AB R42, RZ, R42 ;  /* 0x0000002aff2a723e */ /* 0x000fe400000000ff */
[----:B------:R-:W-:Y:S02]  /*6150*/  F2FP.F16.F32.PACK_AB R43, RZ, R43 ;  /* 0x0000002bff2b723e */ /* 0x000fe400000000ff */
[----:B------:R-:W-:Y:S02]  /*6160*/  F2FP.F16.F32.PACK_AB R44, RZ, R44 ;  /* 0x0000002cff2c723e */ /* 0x000fe400000000ff */
[----:B------:R-:W-:Y:S01]  /*6170*/  F2FP.F16.F32.PACK_AB R45, RZ, R45 ;  /* 0x0000002dff2d723e */ /* 0x000fe200000000ff */
[----:B------:R-:W-:Y:S01]  /*6180*/  @P0 STG.E.U16 desc[UR36][R8.64+0x22], R67 ;  /* 0x0000224308000986 */ /* 0x000fe2000c101524 */
[----:B------:R-:W-:Y:S02]  /*6190*/  ISETP.GT.AND P0, PT, R3, RZ, P2 ;  /* 0x000000ff0300720c */ /* 0x000fe40001704270 */
[----:B------:R-:W-:-:S02]  /*61a0*/  F2FP.F16.F32.PACK_AB R46, RZ, R46 ;  /* 0x0000002eff2e723e */ /* 0x000fc400000000ff */
[----:B------:R-:W-:Y:S02]  /*61b0*/  F2FP.F16.F32.PACK_AB R47, RZ, R47 ;  /* 0x0000002fff2f723e */ /* 0x000fe400000000ff */
[----:B------:R-:W-:Y:S02]  /*61c0*/  F2FP.F16.F32.PACK_AB R48, RZ, R48 ;  /* 0x00000030ff30723e */ /* 0x000fe400000000ff */
[----:B------:R-:W-:Y:S02]  /*61d0*/  F2FP.F16.F32.PACK_AB R49, RZ, R49 ;  /* 0x00000031ff31723e */ /* 0x000fe400000000ff */
[----:B------:R-:W-:Y:S02]  /*61e0*/  F2FP.F16.F32.PACK_AB R50, RZ, R50 ;  /* 0x00000032ff32723e */ /* 0x000fe400000000ff */
[----:B------:R-:W-:Y:S01]  /*61f0*/  F2FP.F16.F32.PACK_AB R51, RZ, R51 ;  /* 0x00000033ff33723e */ /* 0x000fe200000000ff */
[----:B0-----:R-:W-:Y:S01]  /*6200*/  @P0 IMAD.MOV.U32 R10, RZ, RZ, R14 ;  /* 0x000000ffff0a0224 */ /* 0x001fe200078e000e */
[----:B------:R-:W-:Y:S01]  /*6210*/  F2FP.F16.F32.PACK_AB R52, RZ, R52 ;  /* 0x00000034ff34723e */ /* 0x000fe200000000ff */
[----:B------:R-:W-:Y:S01]  /*6220*/  @P0 IMAD.MOV.U32 R11, RZ, RZ, R15 ;  /* 0x000000ffff0b0224 */ /* 0x000fe200078e000f */
[----:B------:R-:W-:-:S02]  /*6230*/  F2FP.F16.F32.PACK_AB R53, RZ, R53 ;  /* 0x00000035ff35723e */ /* 0x000fc400000000ff */
[----:B------:R-:W-:Y:S02]  /*6240*/  F2FP.F16.F32.PACK_AB R54, RZ, R54 ;  /* 0x00000036ff36723e */ /* 0x000fe400000000ff */
[----:B------:R0:W-:Y:S01]  /*6250*/  @P0 STG.E.U16 desc[UR36][R10.64+0x30], R68 ;  /* 0x000030440a000986 */ /* 0x0001e2000c101524 */
[----:B------:R-:W-:Y:S02]  /*6260*/  ISETP.GT.AND P0, PT, R3, RZ, P1 ;  /* 0x000000ff0300720c */ /* 0x000fe40000f04270 */
[----:B------:R-:W-:-:S11]  /*6270*/  F2FP.F16.F32.PACK_AB R55, RZ, R55 ;  /* 0x00000037ff37723e */ /* 0x000fd600000000ff */
[----:B0-----:R-:W-:Y:S02]  /*6280*/  @P0 IMAD.MOV.U32 R10, RZ, RZ, R14 ;  /* 0x000000ffff0a0224 */ /* 0x001fe400078e000e */
[----:B------:R-:W-:-:S05]  /*6290*/  @P0 IMAD.MOV.U32 R11, RZ, RZ, R15 ;  /* 0x000000ffff0b0224 */ /* 0x000fca00078e000f */
[----:B------:R0:W-:Y:S01]  /*62a0*/  @P0 STG.E.U16 desc[UR36][R10.64+0x32], R69 ;  /* 0x000032450a000986 */ /* 0x0001e2000c101524 */
[----:B------:R-:W-:Y:S02]  /*62b0*/  ISETP.GT.AND P0, PT, R3, 0x8, P2 ;  /* 0x000000080300780c */ /* 0x000fe40001704270 */
[----:B------:R-:W-:-:S11]  /*62c0*/  ISETP.GT.AND P2, PT, R4, 0x20, PT ;  /* 0x000000200400780c */ /* 0x000fd60003f44270 */
[----:B------:R-:W-:Y:S01]  /*62d0*/  @P0 STG.E.U16 desc[UR36][R8.64+0x30], R70 ;  /* 0x0000304608000986 */ /* 0x000fe2000c101524 */
[----:B------:R-:W-:Y:S02]  /*62e0*/  ISETP.GT.AND P0, PT, R3, 0x8, P1 ;  /* 0x000000080300780c */ /* 0x000fe40000f04270 */
[----:B------:R-:W-:-:S11]  /*62f0*/  ISETP.GT.AND P1, PT, R4, 0x21, PT ;  /* 0x000000210400780c */ /* 0x000fd60003f24270 */
[----:B------:R-:W-:Y:S01]  /*6300*/  @P0 STG.E.U16 desc[UR36][R8.64+0x32], R71 ;  /* 0x0000324708000986 */ /* 0x000fe2000c101524 */
[----:B------:R-:W-:-:S13]  /*6310*/  ISETP.GT.AND P0, PT, R3, RZ, P2 ;  /* 0x000000ff0300720c */ /* 0x000fda0001704270 */
[----:B0-----:R-:W-:Y:S02]  /*6320*/  @P0 IMAD.MOV.U32 R10, RZ, RZ, R14 ;  /* 0x000000ffff0a0224 */ /* 0x001fe400078e000e */
[----:B------:R-:W-:-:S05]  /*6330*/  @P0 IMAD.MOV.U32 R11, RZ, RZ, R15 ;  /* 0x000000ffff0b0224 */ /* 0x000fca00078e000f */
[----:B------:R0:W-:Y:S01]  /*6340*/  @P0 STG.E.U16 desc[UR36][R10.64+0x40], R72 ;  /* 0x000040480a000986 */ /* 0x0001e2000c101524 */
[----:B------:R-:W-:-:S13]  /*6350*/  ISETP.GT.AND P0, PT, R3, RZ, P1 ;  /* 0x000000ff0300720c */ /* 0x000fda0000f04270 */
[----:B0-----:R-:W-:Y:S02]  /*6360*/  @P0 IMAD.MOV.U32 R10, RZ, RZ, R14 ;  /* 0x000000ffff0a0224 */ /* 0x001fe400078e000e */
[----:B------:R-:W-:-:S05]  /*6370*/  @P0 IMAD.MOV.U32 R11, RZ, RZ, R15 ;  /* 0x000000ffff0b0224 */ /* 0x000fca00078e000f */
[----:B------:R0:W-:Y:S01]  /*6380*/  @P0 STG.E.U16 desc[UR36][R10.64+0x42], R73 ;  /* 0x000042490a000986 */ /* 0x0001e2000c101524 */
[----:B------:R-:W-:Y:S02]  /*6390*/  ISETP.GT.AND P0, PT, R3, 0x8, P2 ;  /* 0x000000080300780c */ /* 0x000fe40001704270 */
[----:B------:R-:W-:-:S11]  /*63a0*/  ISETP.GT.AND P2, PT, R4, 0x38, PT ;  /* 0x000000380400780c */ /* 0x000fd60003f44270 */
[----:B------:R-:W-:Y:S01]  /*63b0*/  @P0 STG.E.U16 desc[UR36][R8.64+0x40], R74 ;  /* 0x0000404a08000986 */ /* 0x000fe2000c101524 */
[----:B------:R-:W-:-:S13]  /*63c0*/  ISETP.GT.AND P0, PT, R3, 0x8, P1 ;  /* 0x000000080300780c */ /* 0x000fda0000f04270 */
        /* <DEDUP_REMOVED lines=9> */
[----:B------:R-:W-:-:S13]  /*6460*/  ISETP.GT.AND P0, PT, R3, 0x8, P5 ;  /* 0x000000080300780c */ /* 0x000fda0002f04270 */
[----:B------:R-:W-:Y:S01]  /*6470*/  @P0 STG.E.U16 desc[UR36][R8.64+0x50], R78 ;  /* 0x0000504e08000986 */ /* 0x000fe2000c101524 */
[----:B------:R-:W-:-:S13]  /*6480*/  ISETP.GT.AND P0, PT, R3, 0x8, P4 ;  /* 0x000000080300780c */ /* 0x000fda0002704270 */
[----:B------:R-:W-:Y:S01]  /*6490*/  @P0 STG.E.U16 desc[UR36][R8.64+0x52], R79 ;  /* 0x0000524f08000986 */ /* 0x000fe2000c101524 */
[----:B------:R-:W-:-:S13]  /*64a0*/  ISETP.GT.AND P0, PT, R3, RZ, P3 ;  /* 0x000000ff0300720c */ /* 0x000fda0001f04270 */
[----:B0-----:R-:W-:Y:S02]  /*64b0*/  @P0 IMAD.MOV.U32 R10, RZ, RZ, R14 ;  /* 0x000000ffff0a0224 */ /* 0x001fe400078e000e */
[----:B------:R-:W-:-:S05]  /*64c0*/  @P0 IMAD.MOV.U32 R11, RZ, RZ, R15 ;  /* 0x000000ffff0b0224 */ /* 0x000fca00078e000f */
[----:B------:R0:W-:Y:S01]  /*64d0*/  @P0 STG.E.U16 desc[UR36][R10.64+0x60], R80 ;  /* 0x000060500a000986 */ /* 0x0001e2000c101524 */
[----:B------:R-:W-:-:S04]  /*64e0*/  ISETP.GT.AND P0, PT, R4, 0x31, PT ;  /* 0x000000310400780c */ /* 0x000fc80003f04270 */
        /* <DEDUP_REMOVED lines=8> */
[----:B------:R-:W-:-:S04]  /*6570*/  IADD3 R12, P1, R57, R8, RZ ;  /* 0x00000008390c7210 */ /* 0x000fc80007f3e0ff */
[----:B------:R-:W-:Y:S02]  /*6580*/  IADD3.X R13, R23, R9, RZ, P1, !PT ;  /* 0x00000009170d7210 */ /* 0x000fe40000ffe4ff */
[----:B------:R-:W-:-:S13]  /*6590*/  ISETP.GT.AND P1, PT, R3, RZ, P2 ;  /* 0x000000ff0300720c */ /* 0x000fda0001724270 */
[----:B------:R-:W-:Y:S01]  /*65a0*/  @P1 STG.E.U16 desc[UR36][R14.64+0x70], R84 ;  /* 0x000070540e001986 */ /* 0x000fe2000c101524 */
[----:B------:R-:W-:-:S05]  /*65b0*/  IADD3 R20, P1, R57, R8, RZ ;  /* 0x0000000839147210 */ /* 0x000fca0007f3e0ff */
[----:B------:R-:W-:Y:S01]  /*65c0*/  IMAD.X R21, R23, 0x1, R9, P1 ;  /* 0x0000000117157824 */ /* 0x000fe200008e0609 */
[----:B0-----:R-:W-:-:S05]  /*65d0*/  IADD3 R10, P1, R57, R14, RZ ;  /* 0x0000000e390a7210 */ /* 0x001fca0007f3e0ff */
[----:B------:R-:W-:Y:S01]  /*65e0*/  IMAD.X R11, R23, 0x1, R15, P1 ;  /* 0x00000001170b7824 */ /* 0x000fe200008e060f */
[----:B------:R-:W-:-:S04]  /*65f0*/  ISETP.GT.AND P1, PT, R4, 0x39, PT ;  /* 0x000000390400780c */ /* 0x000fc80003f24270 */
[----:B------:R-:W-:-:S13]  /*6600*/  ISETP.GT.AND P5, PT, R3, RZ, P1 ;  /* 0x000000ff0300720c */ /* 0x000fda0000fa4270 */
[----:B------:R-:W-:Y:S01]  /*6610*/  @P5 STG.E.U16 desc[UR36][R14.64+0x72], R85 ;  /* 0x000072550e005986 */ /* 0x000fe2000c101524 */
[----:B------:R-:W-:-:S13]  /*6620*/  ISETP.GT.AND P5, PT, R3, 0x8, P2 ;  /* 0x000000080300780c */ /* 0x000fda00017a4270 */
[----:B------:R-:W-:Y:S01]  /*6630*/  @P5 STG.E.U16 desc[UR36][R8.64+0x70], R86 ;  /* 0x0000705608005986 */ /* 0x000fe2000c101524 */
[----:B------:R-:W-:-:S13]  /*6640*/  ISETP.GT.AND P5, PT, R3, 0x8, P1 ;  /* 0x000000080300780c */ /* 0x000fda0000fa4270 */
[----:B------:R0:W-:Y:S01]  /*6650*/  @P5 STG.E.U16 desc[UR36][R8.64+0x72], R87 ;  /* 0x0000725708005986 */ /* 0x0001e2000c101524 */
[C---:B------:R-:W-:Y:S02]  /*6660*/  ISETP.GT.AND P5, PT, R3.reuse, 0x80, P6 ;  /* 0x000000800300780c */ /* 0x040fe400037a4270 */
[----:B------:R-:W-:-:S11]  /*6670*/  ISETP.GT.AND P6, PT, R3, 0x88, P6 ;  /* 0x000000880300780c */ /* 0x000fd600037c4270 */
[----:B------:R-:W-:Y:S01]  /*6680*/  @P5 STG.E.U16 desc[UR36][R10.64], R24 ;  /* 0x000000180a005986 */ /* 0x000fe2000c101524 */
[----:B------:R-:W-:-:S04]  /*6690*/  ISETP.GT.AND P5, PT, R4, 0x1, PT ;  /* 0x000000010400780c */ /* 0x000fc80003fa4270 */
[----:B------:R-:W-:-:S13]  /*66a0*/  ISETP.GT.AND P5, PT, R3, 0x80, P5 ;  /* 0x000000800300780c */ /* 0x000fda0002fa4270 */
[----:B0-----:R-:W-:Y:S02]  /*66b0*/  @P5 IMAD.MOV.U32 R8, RZ, RZ, R10 ;  /* 0x000000ffff085224 */ /* 0x001fe400078e000a */
[----:B------:R-:W-:-:S05]  /*66c0*/  @P5 IMAD.MOV.U32 R9, RZ, RZ, R11 ;  /* 0x000000ffff095224 */ /* 0x000fca00078e000b */
[----:B------:R0:W-:Y:S01]  /*66d0*/  @P5 STG.E.U16 desc[UR36][R8.64+0x2], R25 ;  /* 0x0000021908005986 */ /* 0x0001e2000c101524 */
[----:B------:R-:W-:-:S03]  /*66e0*/  ISETP.NE.AND P5, PT, R5, RZ, PT ;  /* 0x000000ff0500720c */ /* 0x000fc60003fa5270 */
[----:B------:R-:W-:Y:S01]  /*66f0*/  @P6 STG.E.U16 desc[UR36][R12.64], R26 ;  /* 0x0000001a0c006986 */ /* 0x000fe2000c101524 */
[----:B------:R-:W-:-:S04]  /*6700*/  ISETP.GT.AND P6, PT, R4, 0x1, PT ;  /* 0x000000010400780c */ /* 0x000fc80003fc4270 */
[----:B------:R-:W-:-:S13]  /*6710*/  ISETP.GT.AND P6, PT, R3, 0x88, P6 ;  /* 0x000000880300780c */ /* 0x000fda00037c4270 */
[----:B------:R-:W-:Y:S01]  /*6720*/  @P6 STG.E.U16 desc[UR36][R20.64+0x2], R27 ;  /* 0x0000021b14006986 */ /* 0x000fe2000c101524 */
[----:B------:R-:W-:-:S04]  /*6730*/  ISETP.GT.AND P6, PT, R4, 0x8, PT ;  /* 0x000000080400780c */ /* 0x000fc80003fc4270 */
[----:B------:R-:W-:-:S13]  /*6740*/  ISETP.GT.AND P6, PT, R3, 0x80, P6 ;  /* 0x000000800300780c */ /* 0x000fda00037c4270 */
[----:B0-----:R-:W-:Y:S02]  /*6750*/  @P6 IMAD.MOV.U32 R8, RZ, RZ, R10 ;  /* 0x000000ffff086224 */ /* 0x001fe400078e000a */
[----:B------:R-:W-:-:S05]  /*6760*/  @P6 IMAD.MOV.U32 R9, RZ, RZ, R11 ;  /* 0x000000ffff096224 */ /* 0x000fca00078e000b */
[----:B------:R0:W-:Y:S01]  /*6770*/  @P6 STG.E.U16 desc[UR36][R8.64+0x10], R28 ;  /* 0x0000101c08006986 */ /* 0x0001e2000c101524 */
[----:B------:R-:W-:-:S04]  /*6780*/  ISETP.GT.AND P6, PT, R4, 0x9, PT ;  /* 0x000000090400780c */ /* 0x000fc80003fc4270 */
[----:B------:R-:W-:-:S13]  /*6790*/  ISETP.GT.AND P6, PT, R3, 0x80, P6 ;  /* 0x000000800300780c */ /* 0x000fda00037c4270 */
[----:B0-----:R-:W-:Y:S02]  /*67a0*/  @P6 IMAD.MOV.U32 R8, RZ, RZ, R10 ;  /* 0x000000ffff086224 */ /* 0x001fe400078e000a */
[----:B------:R-:W-:-:S05]  /*67b0*/  @P6 IMAD.MOV.U32 R9, RZ, RZ, R11 ;  /* 0x000000ffff096224 */ /* 0x000fca00078e000b */
[----:B------:R0:W-:Y:S01]  /*67c0*/  @P6 STG.E.U16 desc[UR36][R8.64+0x12], R29 ;  /* 0x0000121d08006986 */ /* 0x0001e2000c101524 */
[----:B------:R-:W-:-:S04]  /*67d0*/  ISETP.GT.AND P6, PT, R4, 0x8, PT ;  /* 0x000000080400780c */ /* 0x000fc80003fc4270 */
[----:B------:R-:W-:-:S13]  /*67e0*/  ISETP.GT.AND P6, PT, R3, 0x88, P6 ;  /* 0x000000880300780c */ /* 0x000fda00037c4270 */
        /* <DEDUP_REMOVED lines=45> */
[----:B------:R-:W-:Y:S01]  /*6ac0*/  @P6 STG.E.U16 desc[UR36][R8.64+0x42], R41 ;  /* 0x0000422908006986 */ /* 0x000fe2000c101524 */
[----:B------:R-:W-:-:S04]  /*6ad0*/  ISETP.GT.AND P6, PT, R4, 0x20, PT ;  /* 0x000000200400780c */ /* 0x000fc80003fc4270 */
[----:B------:R-:W-:-:S13]  /*6ae0*/  ISETP.GT.AND P6, PT, R3, 0x88, P6 ;  /* 0x000000880300780c */ /* 0x000fda00037c4270 */
[----:B------:R-:W-:Y:S01]  /*6af0*/  @P6 STG.E.U16 desc[UR36][R6.64+0x40], R42 ;  /* 0x0000402a06006986 */ /* 0x000fe2000c101524 */
[----:B------:R-:W-:-:S04]  /*6b00*/  ISETP.GT.AND P6, PT, R4, 0x21, PT ;  /* 0x000000210400780c */ /* 0x000fc80003fc4270 */
[----:B------:R-:W-:-:S13]  /*6b10*/  ISETP.GT.AND P6, PT, R3, 0x88, P6 ;  /* 0x000000880300780c */ /* 0x000fda00037c4270 */
[----:B------:R-:W-:Y:S02]  /*6b20*/  @P6 IMAD.MOV.U32 R4, RZ, RZ, R6 ;  /* 0x000000ffff046224 */ /* 0x000fe400078e0006 */
[----:B------:R-:W-:-:S05]  /*6b30*/  @P6 IMAD.MOV.U32 R5, RZ, RZ, R7 ;  /* 0x000000ffff056224 */ /* 0x000fca00078e0007 */
[----:B------:R0:W-:Y:S01]  /*6b40*/  @P6 STG.E.U16 desc[UR36][R4.64+0x42], R43 ;  /* 0x0000422b04006986 */ /* 0x0001e2000c101524 */
[C---:B------:R-:W-:Y:S02]  /*6b50*/  ISETP.GT.AND P6, PT, R3.reuse, 0x80, P5 ;  /* 0x000000800300780c */ /* 0x040fe40002fc4270 */
[----:B------:R-:W-:-:S11]  /*6b60*/  ISETP.GT.AND P5, PT, R3, 0x88, P5 ;  /* 0x000000880300780c */ /* 0x000fd60002fa4270 */
[----:B0-----:R-:W-:Y:S02]  /*6b70*/  @P6 IMAD.MOV.U32 R4, RZ, RZ, R10 ;  /* 0x000000ffff046224 */ /* 0x001fe400078e000a */
[----:B------:R-:W-:-:S05]  /*6b80*/  @P6 IMAD.MOV.U32 R5, RZ, RZ, R11 ;  /* 0x000000ffff056224 */ /* 0x000fca00078e000b */
[----:B------:R0:W-:Y:S01]  /*6b90*/  @P6 STG.E.U16 desc[UR36][R4.64+0x50], R44 ;  /* 0x0000502c04006986 */ /* 0x0001e2000c101524 */
[C---:B------:R-:W-:Y:S02]  /*6ba0*/  ISETP.GT.AND P6, PT, R3.reuse, 0x80, P4 ;  /* 0x000000800300780c */ /* 0x040fe400027c4270 */
[----:B------:R-:W-:-:S11]  /*6bb0*/  ISETP.GT.AND P4, PT, R3, 0x88, P4 ;  /* 0x000000880300780c */ /* 0x000fd60002784270 */
[----:B0-----:R-:W-:Y:S02]  /*6bc0*/  @P6 IMAD.MOV.U32 R4, RZ, RZ, R10 ;  /* 0x000000ffff046224 */ /* 0x001fe400078e000a */
[----:B------:R-:W-:-:S05]  /*6bd0*/  @P6 IMAD.MOV.U32 R5, RZ, RZ, R11 ;  /* 0x000000ffff056224 */ /* 0x000fca00078e000b */
[----:B------:R0:W-:Y:S02]  /*6be0*/  @P6 STG.E.U16 desc[UR36][R4.64+0x52], R45 ;  /* 0x0000522d04006986 */ /* 0x0001e4000c101524 */
[----:B0-----:R-:W-:Y:S02]  /*6bf0*/  @P5 IMAD.MOV.U32 R4, RZ, RZ, R6 ;  /* 0x000000ffff045224 */ /* 0x001fe400078e0006 */
[----:B------:R-:W-:-:S05]  /*6c00*/  @P5 IMAD.MOV.U32 R5, RZ, RZ, R7 ;  /* 0x000000ffff055224 */ /* 0x000fca00078e0007 */
[----:B------:R0:W-:Y:S01]  /*6c10*/  @P5 STG.E.U16 desc[UR36][R4.64+0x50], R46 ;  /* 0x0000502e04005986 */ /* 0x0001e2000c101524 */
[C---:B------:R-:W-:Y:S02]  /*6c20*/  ISETP.GT.AND P5, PT, R3.reuse, 0x80, P3 ;  /* 0x000000800300780c */ /* 0x040fe40001fa4270 */
[----:B------:R-:W-:Y:S01]  /*6c30*/  ISETP.GT.AND P3, PT, R3, 0x88, P3 ;  /* 0x000000880300780c */ /* 0x000fe20001f64270 */
        /* <DEDUP_REMOVED lines=14> */
[----:B------:R-:W-:Y:S02]  /*6d20*/  ISETP.GT.AND P1, PT, R3, 0x88, P1 ;  /* 0x000000880300780c */ /* 0x000fe40000f24270 */
[----:B0-----:R-:W-:Y:S01]  /*6d30*/  @P3 MOV R4, R6 ;  /* 0x0000000600043202 */ /* 0x001fe20000000f00 */
[----:B------:R-:W-:-:S05]  /*6d40*/  @P3 IMAD.MOV.U32 R5, RZ, RZ, R7 ;  /* 0x000000ffff053224 */ /* 0x000fca00078e0007 */
[----:B------:R0:W-:Y:S02]  /*6d50*/  @P3 STG.E.U16 desc[UR36][R4.64+0x60], R50 ;  /* 0x0000603204003986 */ /* 0x0001e4000c101524 */
[----:B0-----:R-:W-:Y:S02]  /*6d60*/  @P0 IMAD.MOV.U32 R4, RZ, RZ, R6 ;  /* 0x000000ffff040224 */ /* 0x001fe400078e0006 */
[----:B------:R-:W-:-:S05]  /*6d70*/  @P0 IMAD.MOV.U32 R5, RZ, RZ, R7 ;  /* 0x000000ffff050224 */ /* 0x000fca00078e0007 */
[----:B------:R0:W-:Y:S02]  /*6d80*/  @P0 STG.E.U16 desc[UR36][R4.64+0x62], R51 ;  /* 0x0000623304000986 */ /* 0x0001e4000c101524 */
[----:B0-----:R-:W-:Y:S02]  /*6d90*/  @P5 IMAD.MOV.U32 R4, RZ, RZ, R10 ;  /* 0x000000ffff045224 */ /* 0x001fe400078e000a */
[----:B------:R-:W-:-:S05]  /*6da0*/  @P5 IMAD.MOV.U32 R5, RZ, RZ, R11 ;  /* 0x000000ffff055224 */ /* 0x000fca00078e000b */
[----:B------:R0:W-:Y:S04]  /*6db0*/  @P5 STG.E.U16 desc[UR36][R4.64+0x70], R52 ;  /* 0x0000703404005986 */ /* 0x0001e8000c101524 */
[----:B------:R1:W-:Y:S01]  /*6dc0*/  @P4 STG.E.U16 desc[UR36][R10.64+0x72], R53 ;  /* 0x000072350a004986 */ /* 0x0003e2000c101524 */
[----:B0-----:R-:W-:Y:S02]  /*6dd0*/  @P2 IMAD.MOV.U32 R4, RZ, RZ, R6 ;  /* 0x000000ffff042224 */ /* 0x001fe400078e0006 */
[----:B------:R-:W-:-:S05]  /*6de0*/  @P2 IMAD.MOV.U32 R5, RZ, RZ, R7 ;  /* 0x000000ffff052224 */ /* 0x000fca00078e0007 */
[----:B------:R1:W-:Y:S04]  /*6df0*/  @P2 STG.E.U16 desc[UR36][R4.64+0x70], R54 ;  /* 0x0000703604002986 */ /* 0x0003e8000c101524 */
[----:B------:R1:W-:Y:S02]  /*6e00*/  @P1 STG.E.U16 desc[UR36][R6.64+0x72], R55 ;  /* 0x0000723706001986 */ /* 0x0003e4000c101524 */
.L_x_152:
[----:B------:R-:W-:Y:S05]  /*6e10*/  BSYNC B0 ;  /* 0x0000000000007941 */ /* 0x000fea0003800000 */
.L_x_28:
[----:B------:R-:W-:Y:S01]  /*6e20*/  ULDC UR4, c[0x0][0xc] ;  /* 0x0000030000047ab9 */ /* 0x000fe20000000800 */
[----:B------:R-:W-:Y:S01]  /*6e30*/  ULDC UR5, c[0x0][0x10] ;  /* 0x0000040000057ab9 */ /* 0x000fe20000000800 */
[----:B------:R-:W2:Y:S01]  /*6e40*/  LDC R3, c[0x0][0x14] ;  /* 0x00000500ff037b82 */ /* 0x000ea20000000800 */
[----:B------:R-:W-:Y:S01]  /*6e50*/  UIMAD.WIDE.U32 UR4, UR4, UR5, URZ ;  /* 0x00000005040472a5 */ /* 0x000fe2000f8e003f */
[----:B------:R-:W-:Y:S02]  /*6e60*/  IMAD.MOV.U32 R90, RZ, RZ, -0x1 ;  /* 0xffffffffff5a7424 */ /* 0x000fe400078e00ff */
[----:B------:R-:W-:-:S03]  /*6e70*/  IMAD.MOV.U32 R23, RZ, RZ, -0x1 ;  /* 0xffffffffff177424 */ /* 0x000fc600078e00ff */
[----:B--2---:R-:W-:-:S04]  /*6e80*/  IMAD.WIDE.U32 R16, R3, UR4, R16 ;  /* 0x0000000403107c25 */ /* 0x004fc8000f8e0010 */
[----:B------:R-:W-:Y:S01]  /*6e90*/  IMAD R3, R3, UR5, RZ ;  /* 0x0000000503037c24 */ /* 0x000fe2000f8e02ff */
[----:B------:R-:W-:Y:S02]  /*6ea0*/  ULDC.64 UR4, c[0x0][0x650] ;  /* 0x0001940000047ab9 */ /* 0x000fe40000000a00 */
[----:B------:R-:W-:Y:S01]  /*6eb0*/  ISETP.GE.U32.AND P0, PT, R16, UR4, PT ;  /* 0x0000000410007c0c */ /* 0x000fe2000bf06070 */
[--C-:B------:R-:W-:Y:S01]  /*6ec0*/  IMAD.IADD R17, R17, 0x1, R3.reuse ;  /* 0x0000000111117824 */ /* 0x100fe200078e0203 */
[----:B------:R-:W-:-:S04]  /*6ed0*/  PRMT R3, RZ, 0x7610, R3 ;  /* 0x00007610ff037816 */ /* 0x000fc80000000003 */
[----:B------:R-:W-:-:S13]  /*6ee0*/  ISETP.GE.U32.AND.EX P0, PT, R17, UR5, PT, P0 ;  /* 0x0000000511007c0c */ /* 0x000fda000bf06100 */
[----:B------:R-:W-:Y:S05]  /*6ef0*/  @P0 BRA `(.L_x_153) ;  /* 0x0000000400640947 */ /* 0x000fea0003800000 */
[----:B0-----:R-:W0:Y:S01]  /*6f00*/  S2R R12, SR_CTAID.X ;  /* 0x00000000000c7919 */ /* 0x001e220000002500 */
[----:B-1--4-:R-:W1:Y:S01]  /*6f10*/  LDC.64 R10, c[0x0][0x628] ;  /* 0x00018a00ff0a7b82 */ /* 0x012e620000000a00 */
[----:B------:R-:W-:Y:S01]  /*6f20*/  ULDC UR4, c[0x0][0x150] ;  /* 0x0000540000047ab9 */ /* 0x000fe20000000800 */
[----:B------:R-:W-:Y:S01]  /*6f30*/  IMAD.MOV.U32 R8, RZ, RZ, R16 ;  /* 0x000000ffff087224 */ /* 0x000fe200078e0010 */
[----:B------:R-:W2:Y:S01]  /*6f40*/  S2R R24, SR_CTAID.Y ;  /* 0x0000000000187919 */ /* 0x000ea20000002600 */
[----:B------:R-:W-:-:S04]  /*6f50*/  IMAD.MOV.U32 R9, RZ, RZ, R17 ;  /* 0x000000ffff097224 */ /* 0x000fc800078e0011 */
[----:B------:R-:W4:Y:S08]  /*6f60*/  LDC R21, c[0x0][0x144] ;  /* 0x00005100ff157b82 */ /* 0x000f300000000800 */
[----:B------:R-:W2:Y:S08]  /*6f70*/  LDC R0, c[0x0][0x630] ;  /* 0x00018c00ff007b82 */ /* 0x000eb00000000800 */
[----:B------:R-:W2:Y:S01]  /*6f80*/  LDC.64 R14, c[0x0][0x620] ;  /* 0x00018800ff0e7b82 */ /* 0x000ea20000000a00 */
[----:B-1----:R-:W-:-:S04]  /*6f90*/  ISETP.NE.U32.AND P0, PT, R10, RZ, PT ;  /* 0x000000ff0a00720c */ /* 0x002fc80003f05070 */
[----:B------:R-:W-:Y:S02]  /*6fa0*/  ISETP.NE.AND.EX P0, PT, R11, RZ, PT, P0 ;  /* 0x000000ff0b00720c */ /* 0x000fe40003f05300 */
[----:B0-----:R-:W-:-:S05]  /*6fb0*/  I2FP.F32.U32 R3, R12 ;  /* 0x0000000c00037245 */ /* 0x001fca0000201000 */
[----:B------:R-:W-:-:S04]  /*6fc0*/  FMUL R3, R3, UR4 ;  /* 0x0000000403037c20 */ /* 0x000fc80008400000 */
[----:B------:R0:W1:Y:S02]  /*6fd0*/  F2I.U32.TRUNC.NTZ R20, R3 ;  /* 0x0000000300147305 */ /* 0x000064000020f000 */
[----:B----4-:R-:W-:Y:S05]  /*6fe0*/  @!P0 BRA `(.L_x_154) ;  /* 0x0000000000288947 */ /* 0x010fea0003800000 */
[----:B0-----:R-:W0:Y:S02]  /*6ff0*/  LDC R3, c[0x0][0x634] ;  /* 0x00018d00ff037b82 */ /* 0x001e240000000800 */
        /* <DEDUP_REMOVED lines=9> */
.L_x_154:
[----:B------:R-:W4:Y:S01]  /*7090*/  LDC.64 R28, c[0x0][0x640] ;  /* 0x00019000ff1c7b82 */ /* 0x000f220000000a00 */
[-CC-:B--2---:R-:W-:Y:S01]  /*70a0*/  SHF.R.U64 R23, R8, R0.reuse, R9.reuse ;  /* 0x0000000008177219 */ /* 0x184fe20000001209 */
[----:B-1----:R-:W-:Y:S01]  /*70b0*/  IMAD.MOV R20, RZ, RZ, -R20 ;  /* 0x000000ffff147224 */ /* 0x002fe200078e0a14 */
[----:B------:R-:W-:Y:S01]  /*70c0*/  SHF.R.U32.HI R0, RZ, R0, R9 ;  /* 0x00000000ff007219 */ /* 0x000fe20000011609 */
[----:B------:R-:W-:Y:S01]  /*70d0*/  ULDC UR4, c[0x0][0x154] ;  /* 0x0000550000047ab9 */ /* 0x000fe20000000800 */
[----:B0-----:R-:W-:Y:S01]  /*70e0*/  IADD3 R3, P0, RZ, -R23, RZ ;  /* 0x80000017ff037210 */ /* 0x001fe20007f1e0ff */
[----:B------:R-:W-:Y:S02]  /*70f0*/  IMAD R21, R21, R20, R12 ;  /* 0x0000001415157224 */ /* 0x000fe400078e020c */
[----:B------:R-:W0:Y:S01]  /*7100*/  LDC R6, c[0x0][0x618] ;  /* 0x00018600ff067b82 */ /* 0x000e220000000800 */
[----:B------:R-:W-:Y:S02]  /*7110*/  IMAD.MOV.U32 R7, RZ, RZ, 0x1 ;  /* 0x00000001ff077424 */ /* 0x000fe400078e00ff */
[----:B------:R-:W-:-:S04]  /*7120*/  IMAD.X R5, RZ, RZ, ~R0, P0 ;  /* 0x000000ffff057224 */ /* 0x000fc800000e0e00 */
[-C--:B------:R-:W-:Y:S01]  /*7130*/  IMAD R0, R5, R14.reuse, RZ ;  /* 0x0000000e05007224 */ /* 0x080fe200078e02ff */
[----:B------:R-:W1:Y:S01]  /*7140*/  LDC R8, c[0x0][0x608] ;  /* 0x00018200ff087b82 */ /* 0x000e620000000800 */
[----:B------:R-:W-:-:S04]  /*7150*/  IMAD.WIDE.U32 R4, R3, R14, R16 ;  /* 0x0000000e03047225 */ /* 0x000fc800078e0010 */
[----:B------:R-:W-:Y:S01]  /*7160*/  IMAD R3, R3, R15, R0 ;  /* 0x0000000f03037224 */ /* 0x000fe200078e0200 */
[----:B------:R-:W-:Y:S02]  /*7170*/  I2FP.F32.U32 R0, R24 ;  /* 0x0000001800007245 */ /* 0x000fe40000201000 */
[----:B------:R-:W2:Y:S01]  /*7180*/  LDC R26, c[0x0][0x658] ;  /* 0x00019600ff1a7b82 */ /* 0x000ea20000000800 */
[----:B------:R-:W-:Y:S01]  /*7190*/  IMAD.IADD R3, R5, 0x1, R3 ;  /* 0x0000000105037824 */ /* 0x000fe200078e0203 */
[----:B----4-:R-:W-:Y:S01]  /*71a0*/  ISETP.NE.U32.AND P0, PT, R28, RZ, PT ;  /* 0x000000ff1c00720c */ /* 0x010fe20003f05070 */
[----:B------:R-:W-:Y:S01]  /*71b0*/  FMUL R0, R0, UR4 ;  /* 0x0000000400007c20 */ /* 0x000fe20008400000 */
[----:B------:R-:W-:Y:S02]  /*71c0*/  IMAD.MOV.U32 R5, RZ, RZ, -0x1 ;  /* 0xffffffffff057424 */ /* 0x000fe400078e00ff */
[----:B------:R-:W-:Y:S01]  /*71d0*/  ISETP.NE.AND.EX P0, PT, R29, RZ, PT, P0 ;  /* 0x000000ff1d00720c */ /* 0x000fe20003f05300 */
[----:B------:R4:W2:Y:S01]  /*71e0*/  F2I.U32.TRUNC.NTZ R13, R0 ;  /* 0x00000000000d7305 */ /* 0x0008a2000020f000 */
[----:B------:R-:W3:Y:S01]  /*71f0*/  LDC R15, c[0x0][0x148] ;  /* 0x00005200ff0f7b82 */ /* 0x000ee20000000800 */
[----:B0-----:R-:W-:-:S02]  /*7200*/  SHF.R.U64 R12, R4, R6, R3 ;  /* 0x00000006040c7219 */ /* 0x001fc40000001203 */
[----:B------:R-:W-:-:S05]  /*7210*/  SHF.R.U32.HI R3, RZ, R6, R3 ;  /* 0x00000006ff037219 */ /* 0x000fca0000011603 */
[----:B------:R-:W0:Y:S01]  /*7220*/  LDC R20, c[0x0][0x600] ;  /* 0x00018000ff147b82 */ /* 0x000e220000000800 */
[-CC-:B-1----:R-:W-:Y:S02]  /*7230*/  SHF.R.U64 R10, R12, R8.reuse, R3.reuse ;  /* 0x000000080c0a7219 */ /* 0x182fe40000001203 */
[----:B------:R-:W-:-:S05]  /*7240*/  SHF.R.U32.HI R3, RZ, R8, R3 ;  /* 0x00000008ff037219 */ /* 0x000fca0000011603 */
[----:B------:R-:W1:Y:S01]  /*7250*/  LDC R27, c[0x0][0x648] ;  /* 0x00019200ff1b7b82 */ /* 0x000e620000000800 */
[-C--:B--2---:R-:W-:Y:S02]  /*7260*/  SHF.L.U32 R4, R5, R26.reuse, RZ ;  /* 0x0000001a05047219 */ /* 0x084fe400000006ff */
[-CC-:B------:R-:W-:Y:S02]  /*7270*/  SHF.R.U64 R14, R10, R26.reuse, R3.reuse ;  /* 0x0000001a0a0e7219 */ /* 0x180fe40000001203 */
[----:B------:R-:W-:Y:S02]  /*7280*/  SHF.R.U32.HI R5, RZ, R26, R3 ;  /* 0x0000001aff057219 */ /* 0x000fe40000011603 */
[----:B------:R-:W-:Y:S01]  /*7290*/  LOP3.LUT R25, RZ, R4, RZ, 0x33, !PT ;  /* 0x00000004ff197212 */ /* 0x000fe200078e33ff */
[----:B------:R-:W2:Y:S01]  /*72a0*/  LDC R30, c[0x0][0x638] ;  /* 0x00018e00ff1e7b82 */ /* 0x000ea20000000800 */
[----:B------:R-:W-:Y:S01]  /*72b0*/  SHF.L.U32 R26, R7, R26, RZ ;  /* 0x0000001a071a7219 */ /* 0x000fe200000006ff */
[----:B------:R-:W-:-:S06]  /*72c0*/  IMAD.MOV.U32 R4, RZ, RZ, R14 ;  /* 0x000000ffff047224 */ /* 0x000fcc00078e000e */
[----:B------:R-:W0:Y:S01]  /*72d0*/  LDC R31, c[0x0][0x610] ;  /* 0x00018400ff1f7b82 */ /* 0x000e220000000800 */
[----:B----4-:R-:W-:Y:S05]  /*72e0*/  @!P0 BRA `(.L_x_155) ;  /* 0x0000000000288947 */ /* 0x010fea0003800000 */
[----:B------:R-:W4:Y:S02]  /*72f0*/  LDC R3, c[0x0][0x64c] ;  /* 0x00019300ff037b82 */ /* 0x000f240000000800 */
[----:B----4-:R-:W-:-:S05]  /*7300*/  IADD3 R3, P0, R14, R3, RZ ;  /* 0x000000030e037210 */ /* 0x010fca0007f1e0ff */
        /* <DEDUP_REMOVED lines=8> */
.L_x_155:
[----:B------:R-:W-:Y:S01]  /*7390*/  ISETP.NE.AND P0, PT, R2, 0x1, PT ;  /* 0x000000010200780c */ /* 0x000fe20003f05270 */
[----:B0-----:R-:W-:Y:S01]  /*73a0*/  VIADD R7, R20, 0xffffffff ;  /* 0xffffffff14077836 */ /* 0x001fe20000000000 */
[----:B-1----:R-:W-:Y:S01]  /*73b0*/  SHF.R.U64 R0, R4, R27, R5 ;  /* 0x0000001b04007219 */ /* 0x002fe20000001205 */
[----:B------:R-:W-:Y:S01]  /*73c0*/  IMAD.MOV R13, RZ, RZ, -R13 ;  /* 0x000000ffff0d7224 */ /* 0x000fe200078e0a0d */
[----:B------:R-:W-:Y:S01]  /*73d0*/  LOP3.LUT R5, R10, R25, RZ, 0xc0, !PT ;  /* 0x000000190a057212 */ /* 0x000fe200078ec0ff */
[----:B------:R-:W-:Y:S01]  /*73e0*/  IMAD.MOV.U32 R4, RZ, RZ, 0x1 ;  /* 0x00000001ff047424 */ /* 0x000fe200078e00ff */
[----:B------:R-:W-:Y:S01]  /*73f0*/  LOP3.LUT R12, R12, R7, RZ, 0xc0, !PT ;  /* 0x000000070c0c7212 */ /* 0x000fe200078ec0ff */
[----:B------:R-:W-:Y:S02]  /*7400*/  IMAD.MOV R3, RZ, RZ, -R0 ;  /* 0x000000ffff037224 */ /* 0x000fe400078e0a00 */
[----:B------:R-:W-:Y:S02]  /*7410*/  IMAD R0, R26, R0, R5 ;  /* 0x000000001a007224 */ /* 0x000fe400078e0205 */
[----:B--2---:R-:W-:-:S02]  /*7420*/  IMAD R3, R3, R30, R14 ;  /* 0x0000001e03037224 */ /* 0x004fc400078e020e */
[----:B---3--:R-:W-:Y:S02]  /*7430*/  @P0 IMAD R21, R15, R13, R24 ;  /* 0x0000000d0f150224 */ /* 0x008fe400078e0218 */
[----:B------:R-:W-:Y:S01]  /*7440*/  IMAD R5, R3, R20, R12 ;  /* 0x0000001403057224 */ /* 0x000fe200078e020c */
[----:B------:R-:W-:Y:S01]  /*7450*/  PRMT R3, R4, 0x7610, R3 ;  /* 0x0000761004037816 */ /* 0x000fe20000000003 */
[----:B------:R-:W-:-:S05]  /*7460*/  IMAD R0, R0, R31, R21 ;  /* 0x0000001f00007224 */ /* 0x000fca00078e0215 */
[----:B------:R-:W-:Y:S02]  /*7470*/  SEL R90, R5, R0, !P0 ;  /* 0x00000000055a7207 */ /* 0x000fe40004000000 */
[----:B------:R-:W-:-:S07]  /*7480*/  SEL R0, R0, R5, !P0 ;  /* 0x0000000500007207 */ /* 0x000fce0004000000 */
.L_x_153:
[----:B------:R-:W-:Y:S01]  /*7490*/  LOP3.LUT P0, RZ, R3, 0xff, RZ, 0xc0, !PT ;  /* 0x000000ff03ff7812 */ /* 0x000fe2000780c0ff */
[----:B------:R-:W-:-:S12]  /*74a0*/  IMAD.MOV.U32 R94, RZ, RZ, R0 ;  /* 0x000000ffff5e7224 */ /* 0x000fd800078e0000 */
[----:B------:R-:W-:Y:S05]  /*74b0*/  @P0 BRA `(.L_x_156) ;  /* 0xffffff9800a80947 */ /* 0x000fea000383ffff */
[----:B------:R-:W-:Y:S05]  /*74c0*/  EXIT ;  /* 0x000000000000794d */ /* 0x000fea0003800000 */
.L_x_3:
[----:B0-----:R-:W-:Y:S01]  /*74d0*/  ULDC.64 UR4, c[0x0][0x650] ;  /* 0x0001940000047ab9 */ /* 0x001fe20000000a00 */
        /* <DEDUP_REMOVED lines=16> */
[----:B0-----:R-:W-:-:S04]  /*75e0*/  IADD3 R11, P0, R16, R7, RZ ;  /* 0x00000007100b7210 */ /* 0x001fc80007f1e0ff */
[----:B------:R-:W-:-:S05]  /*75f0*/  IADD3.X R15, RZ, R17, RZ, P0, !PT ;  /* 0x00000011ff0f7210 */ /* 0x000fca00007fe4ff */
[----:B------:R-:W-:-:S04]  /*7600*/  IMAD.WIDE.U32 R6, R15, R12, RZ ;  /* 0x0000000c0f067225 */ /* 0x000fc800078e00ff */
[----:B------:R-:W-:-:S04]  /*7610*/  IMAD.WIDE.U32 R8, P0, R11, R13, R6 ;  /* 0x0000000d0b087225 */ /* 0x000fc80007800006 */
[----:B------:R-:W-:-:S04]  /*7620*/  IMAD.WIDE.U32 R6, R11, R12, RZ ;  /* 0x0000000c0b067225 */ /* 0x000fc800078e00ff */
[----:B------:R-:W-:Y:S01]  /*7630*/  IMAD.X R11, RZ, RZ, RZ, P0 ;  /* 0x000000ffff0b7224 */ /* 0x000fe200000e06ff */
[----:B------:R-:W-:Y:S01]  /*7640*/  IADD3 RZ, P0, R7, R8, RZ ;  /* 0x0000000807ff7210 */ /* 0x000fe20007f1e0ff */
[----:B------:R-:W-:-:S04]  /*7650*/  IMAD.MOV.U32 R10, RZ, RZ, R9 ;  /* 0x000000ffff0a7224 */ /* 0x000fc800078e0009 */
[----:B------:R-:W-:-:S08]  /*7660*/  IMAD.WIDE.U32.X R10, R15, R13, R10, P0 ;  /* 0x0000000d0f0a7225 */ /* 0x000fd000000e040a */
.L_x_158:
[--C-:B------:R-:W-:Y:S01]  /*7670*/  SHF.R.U64 R12, R10, R14, R11.reuse ;  /* 0x0000000e0a0c7219 */ /* 0x100fe2000000120b */
[----:B------:R-:W0:Y:S01]  /*7680*/  LDC R22, c[0x0][0x618] ;  /* 0x00018600ff167b82 */ /* 0x000e220000000800 */
[----:B------:R-:W-:Y:S01]  /*7690*/  I2FP.F32.U32 R6, R4 ;  /* 0x0000000400067245 */ /* 0x000fe20000201000 */
[----:B------:R-:W-:Y:S01]  /*76a0*/  ULDC UR4, c[0x0][0x150] ;  /* 0x0000540000047ab9 */ /* 0x000fe20000000800 */
[----:B------:R-:W-:Y:S02]  /*76b0*/  SHF.R.U32.HI R5, RZ, R14, R11 ;  /* 0x0000000eff057219 */ /* 0x000fe4000001160b */
[----:B------:R-:W-:Y:S01]  /*76c0*/  IADD3 R9, P0, RZ, -R12, RZ ;  /* 0x8000000cff097210 */ /* 0x000fe20007f1e0ff */
[----:B------:R-:W-:Y:S01]  /*76d0*/  FMUL R11, R6, UR4 ;  /* 0x00000004060b7c20 */ /* 0x000fe20008400000 */
[----:B------:R-:W-:Y:S01]  /*76e0*/  ULDC UR4, c[0x0][0x154] ;  /* 0x0000550000047ab9 */ /* 0x000fe20000000800 */
[----:B------:R-:W1:Y:S02]  /*76f0*/  LDC.64 R24, c[0x0][0x640] ;  /* 0x00019000ff187b82 */ /* 0x000e640000000a00 */
[----:B------:R-:W-:-:S02]  /*7700*/  IMAD.X R5, RZ, RZ, ~R5, P0 ;  /* 0x000000ffff057224 */ /* 0x000fc400000e0e05 */
[----:B------:R-:W2:Y:S01]  /*7710*/  F2I.U32.TRUNC.NTZ R11, R11 ;  /* 0x0000000b000b7305 */ /* 0x000ea2000020f000 */
[----:B------:R-:W-:-:S03]  /*7720*/  IMAD.WIDE.U32 R6, R9, R20, R16 ;  /* 0x0000001409067225 */ /* 0x000fc600078e0010 */
[----:B------:R-:W3:Y:S01]  /*7730*/  LDC R13, c[0x0][0x144] ;  /* 0x00005100ff0d7b82 */ /* 0x000ee20000000800 */
[----:B------:R-:W-:-:S04]  /*7740*/  IMAD R8, R5, R20, RZ ;  /* 0x0000001405087224 */ /* 0x000fc800078e02ff */
[----:B------:R-:W-:Y:S02]  /*7750*/  IMAD R5, R9, R21, R8 ;  /* 0x0000001509057224 */ /* 0x000fe400078e0208 */
[----:B------:R-:W-:Y:S01]  /*7760*/  IMAD.MOV.U32 R8, RZ, RZ, -0x1 ;  /* 0xffffffffff087424 */ /* 0x000fe200078e00ff */
[----:B------:R-:W4:Y:S01]  /*7770*/  LDC R14, c[0x0][0x608] ;  /* 0x00018200ff0e7b82 */ /* 0x000f220000000800 */
[----:B------:R-:W-:Y:S01]  /*7780*/  IMAD.IADD R5, R7, 0x1, R5 ;  /* 0x0000000107057824 */ /* 0x000fe200078e0205 */
[----:B------:R-:W-:-:S04]  /*7790*/  I2FP.F32.U32 R7, R3 ;  /* 0x0000000300077245 */ /* 0x000fc80000201000 */
[-C--:B0-----:R-:W-:Y:S01]  /*77a0*/  SHF.R.U64 R10, R6, R22.reuse, R5 ;  /* 0x00000016060a7219 */ /* 0x081fe20000001205 */
[----:B--2---:R-:W-:Y:S01]  /*77b0*/  IMAD.MOV R6, RZ, RZ, -R11 ;  /* 0x000000ffff067224 */ /* 0x004fe200078e0a0b */
[----:B------:R-:W0:Y:S01]  /*77c0*/  LDC R9, c[0x0][0x658] ;  /* 0x00019600ff097b82 */ /* 0x000e220000000800 */
[----:B-1----:R-:W-:Y:S01]  /*77d0*/  ISETP.NE.U32.AND P0, PT, R24, RZ, PT ;  /* 0x000000ff1800720c */ /* 0x002fe20003f05070 */
[----:B------:R-:W-:Y:S01]  /*77e0*/  FMUL R7, R7, UR4 ;  /* 0x0000000407077c20 */ /* 0x000fe20008400000 */
[----:B------:R-:W-:Y:S02]  /*77f0*/  SHF.R.U32.HI R5, RZ, R22, R5 ;  /* 0x00000016ff057219 */ /* 0x000fe40000011605 */
[----:B------:R-:W-:-:S03]  /*7800*/  ISETP.NE.AND.EX P0, PT, R25, RZ, PT, P0 ;  /* 0x000000ff1900720c */ /* 0x000fc60003f05300 */
[----:B------:R-:W1:Y:S01]  /*7810*/  LDC R20, c[0x0][0x148] ;  /* 0x00005200ff147b82 */ /* 0x000e620000000800 */
[----:B---3--:R-:W-:Y:S02]  /*7820*/  IMAD R23, R13, R6, R4 ;  /* 0x000000060d177224 */ /* 0x008fe400078e0204 */
[----:B------:R-:W-:-:S05]  /*7830*/  IMAD.MOV.U32 R6, RZ, RZ, 0x1 ;  /* 0x00000001ff067424 */ /* 0x000fca00078e00ff */
[----:B------:R-:W2:Y:S01]  /*7840*/  LDC R21, c[0x0][0x600] ;  /* 0x00018000ff157b82 */ /* 0x000ea20000000800 */
[-CC-:B----4-:R-:W-:Y:S02]  /*7850*/  SHF.R.U64 R13, R10, R14.reuse, R5.reuse ;  /* 0x0000000e0a0d7219 */ /* 0x190fe40000001205 */
[----:B------:R-:W-:Y:S02]  /*7860*/  SHF.R.U32.HI R4, RZ, R14, R5 ;  /* 0x0000000eff047219 */ /* 0x000fe40000011605 */
[----:B------:R3:W4:Y:S03]  /*7870*/  F2I.U32.TRUNC.NTZ R14, R7 ;  /* 0x00000007000e7305 */ /* 0x000726000020f000 */
[----:B------:R-:W1:Y:S01]  /*7880*/  LDC R26, c[0x0][0x648] ;  /* 0x00019200ff1a7b82 */ /* 0x000e620000000800 */
[-C--:B0-----:R-:W-:Y:S02]  /*7890*/  SHF.R.U64 R15, R13, R9.reuse, R4 ;  /* 0x000000090d0f7219 */ /* 0x081fe40000001204 */
[----:B------:R-:W-:-:S02]  /*78a0*/  SHF.L.U32 R8, R8, R9, RZ ;  /* 0x0000000908087219 */ /* 0x000fc400000006ff */
[-C--:B------:R-:W-:Y:S01]  /*78b0*/  SHF.R.U32.HI R5, RZ, R9.reuse, R4 ;  /* 0x00000009ff057219 */ /* 0x080fe20000011604 */
[----:B------:R-:W-:Y:S01]  /*78c0*/  IMAD.MOV.U32 R4, RZ, RZ, R15 ;  /* 0x000000ffff047224 */ /* 0x000fe200078e000f */
[----:B------:R-:W-:Y:S01]  /*78d0*/  SHF.L.U32 R22, R6, R9, RZ ;  /* 0x0000000906167219 */ /* 0x000fe200000006ff */
[----:B------:R-:W0:Y:S01]  /*78e0*/  LDC R27, c[0x0][0x638] ;  /* 0x00018e00ff1b7b82 */ /* 0x000e220000000800 */
[----:B------:R-:W-:-:S07]  /*78f0*/  LOP3.LUT R28, RZ, R8, RZ, 0x33, !PT ;  /* 0x00000008ff1c7212 */ /* 0x000fce00078e33ff */
        /* <DEDUP_REMOVED lines=12> */
.L_x_159:
[----:B------:R-:W-:Y:S01]  /*79c0*/  ISETP.NE.AND P0, PT, R2, 0x1, PT ;  /* 0x000000010200780c */ /* 0x000fe20003f05270 */
[----:B--2---:R-:W-:Y:S01]  /*79d0*/  VIADD R7, R21, 0xffffffff ;  /* 0xffffffff15077836 */ /* 0x004fe20000000000 */
[----:B-1----:R-:W-:Y:S01]  /*79e0*/  SHF.R.U64 R5, R4, R26, R5 ;  /* 0x0000001a04057219 */ /* 0x002fe20000001205 */
[----:B------:R-:W-:Y:S01]  /*79f0*/  IMAD.MOV R14, RZ, RZ, -R14 ;  /* 0x000000ffff0e7224 */ /* 0x000fe200078e0a0e */
[----:B------:R-:W-:Y:S01]  /*7a00*/  LOP3.LUT R4, R13, R28, RZ, 0xc0, !PT ;  /* 0x0000001c0d047212 */ /* 0x000fe200078ec0ff */
[----:B------:R-:W-:Y:S01]  /*7a10*/  IMAD.MOV.U32 R8, RZ, RZ, R12 ;  /* 0x000000ffff087224 */ /* 0x000fe200078e000c */
[----:B------:R-:W-:Y:S01]  /*7a20*/  LOP3.LUT R10, R10, R7, RZ, 0xc0, !PT ;  /* 0x000000070a0a7212 */ /* 0x000fe200078ec0ff */
[----:B------:R-:W-:Y:S02]  /*7a30*/  IMAD.MOV R6, RZ, RZ, -R5 ;  /* 0x000000ffff067224 */ /* 0x000fe400078e0a05 */
[----:B------:R-:W-:-:S04]  /*7a40*/  IMAD R4, R22, R5, R4 ;  /* 0x0000000516047224 */ /* 0x000fc800078e0204 */
[----:B------:R-:W-:Y:S02]  /*7a50*/  @P0 IMAD R23, R20, R14, R3 ;  /* 0x0000000e14170224 */ /* 0x000fe400078e0203 */
[----:B0-----:R-:W-:Y:S02]  /*7a60*/  IMAD R3, R6, R27, R15 ;  /* 0x0000001b06037224 */ /* 0x001fe400078e020f */
[----:B------:R-:W-:Y:S02]  /*7a70*/  IMAD R7, R4, R29, R23 ;  /* 0x0000001d04077224 */ /* 0x000fe400078e0217 */
[----:B------:R-:W-:Y:S02]  /*7a80*/  IMAD R4, R3, R21, R10 ;  /* 0x0000001503047224 */ /* 0x000fe400078e020a */
[----:B------:R-:W-:-:S03]  /*7a90*/  IMAD.MOV.U32 R6, RZ, RZ, 0x1 ;  /* 0x00000001ff067424 */ /* 0x000fc600078e00ff */
[----:B------:R-:W-:Y:S02]  /*7aa0*/  SEL R9, R4, R7, !P0 ;  /* 0x0000000704097207 */ /* 0x000fe40004000000 */
[----:B------:R-:W-:-:S07]  /*7ab0*/  SEL R7, R7, R4, !P0 ;  /* 0x0000000407077207 */ /* 0x000fce0004000000 */
.L_x_157:
[----:B------:R-:W-:-:S08]  /*7ac0*/  NOP ;  /* 0x0000000000007918 */ /* 0x000fd00000000000 */
[----:B------:R-:W0:-:S00]  /*7ad0*/  USETMAXREG.DEALLOC.CTAPOOL 0x28 ;  /* 0x00000028000079c8 */ /* 0x000e0000080e0500 */
[----:B0-----:R-:W-:-:S13]  /*7ae0*/  ISETP.NE.AND P0, PT, R0, RZ, PT ;  /* 0x000000ff0000720c */ /* 0x001fda0003f05270 */
[----:B------:R-:W-:Y:S05]  /*7af0*/  @P0 EXIT ;  /* 0x000000000000094d */ /* 0x000fea0003800000 */
[----:B------:R-:W-:Y:S01]  /*7b00*/  LOP3.LUT P0, RZ, R6, 0xff, RZ, 0xc0, !PT ;  /* 0x000000ff06ff7812 */ /* 0x000fe2000780c0ff */
[----:B------:R-:W-:Y:S02]  /*7b10*/  IMAD.MOV.U32 R0, RZ, RZ, 0x1 ;  /* 0x00000001ff007424 */ /* 0x000fe400078e00ff */
[----:B------:R-:W-:-:S10]  /*7b20*/  IMAD.MOV.U32 R12, RZ, RZ, RZ ;  /* 0x000000ffff0c7224 */ /* 0x000fd400078e00ff */
[----:B------:R-:W-:Y:S05]  /*7b30*/  @!P0 BRA `(.L_x_160) ;  /* 0x0000000c00308947 */ /* 0x000fea0003800000 */
[----:B------:R-:W0:Y:S01]  /*7b40*/  LDC R0, c[0x0][0x28c] ;  /* 0x0000a300ff007b82 */ /* 0x000e220000000800 */
[----:B------:R-:W-:Y:S01]  /*7b50*/  ULDC UR5, c[0x0][0x600] ;  /* 0x0001800000057ab9 */ /* 0x000fe20000000800 */
[----:B------:R-:W-:Y:S01]  /*7b60*/  ULDC UR4, c[0x0][0xc] ;  /* 0x0000030000047ab9 */ /* 0x000fe20000000800 */
[----:B------:R-:W-:Y:S01]  /*7b70*/  UIADD3 UR16, UR5, -0x1, URZ ;  /* 0xffffffff05107890 */ /* 0x000fe2000fffe03f */
[C---:B------:R-:W-:Y:S01]  /*7b80*/  LOP3.LUT P2, RZ, R18.reuse, 0x7f, RZ, 0xc0, !PT ;  /* 0x0000007f12ff7812 */ /* 0x040fe2000784c0ff */
[----:B------:R-:W-:Y:S01]  /*7b90*/  ULDC UR6, c[0x0][0x658] ;  /* 0x0001960000067ab9 */ /* 0x000fe20000000800 */
[----:B------:R-:W-:Y:S01]  /*7ba0*/  ULDC UR5, c[0x0][0x10] ;  /* 0x0000040000057ab9 */ /* 0x000fe20000000800 */
[----:B------:R-:W-:Y:S01]  /*7bb0*/  UMOV UR7, 0xffffffff ;  /* 0xffffffff00077882 */ /* 0x000fe20000000000 */
[----:B------:R-:W-:Y:S01]  /*7bc0*/  UMOV UR8, 0x1 ;  /* 0x0000000100087882 */ /* 0x000fe20000000000 */
[----:B------:R-:W-:Y:S01]  /*7bd0*/  UIMAD.WIDE.U32 UR4, UR4, UR5, URZ ;  /* 0x00000005040472a5 */ /* 0x000fe2000f8e003f */
[----:B------:R-:W-:Y:S01]  /*7be0*/  LOP3.LUT P0, RZ, R18, 0x1f, RZ, 0xc0, !PT ;  /* 0x0000001f12ff7812 */ /* 0x000fe2000780c0ff */
[----:B------:R-:W-:Y:S01]  /*7bf0*/  USHF.L.U32 UR7, UR7, UR6, URZ ;  /* 0x0000000607077299 */ /* 0x000fe2000800063f */
[----:B------:R-:W-:Y:S01]  /*7c00*/  BSSY B0, `(.L_x_160) ;  /* 0x00000bf000007945 */ /* 0x000fe20003800000 */
[----:B------:R-:W-:Y:S01]  /*7c10*/  USHF.L.U32 UR18, UR8, UR6, URZ ;  /* 0x0000000608127299 */ /* 0x000fe2000800063f */
[----:B------:R-:W-:Y:S01]  /*7c20*/  IMAD.MOV.U32 R13, RZ, RZ, 0x1 ;  /* 0x00000001ff0d7424 */ /* 0x000fe200078e00ff */
[----:B------:R-:W-:Y:S01]  /*7c30*/  LOP3.LUT R11, R19, 0x2, RZ, 0xfc, !PT ;  /* 0x00000002130b7812 */ /* 0x000fe200078efcff */
[----:B------:R-:W-:Y:S01]  /*7c40*/  ULDC UR6, c[0x0][0x14] ;  /* 0x0000050000067ab9 */ /* 0x000fe20000000800 */
[----:B------:R-:W-:Y:S01]  /*7c50*/  PLOP3.LUT P0, PT, P0, P2, PT, 0x8a, 0x0 ;  /* 0x000000000000781c */ /* 0x000fe20000705172 */
[----:B------:R-:W-:Y:S01]  /*7c60*/  UIMAD.WIDE.U32 UR20, UR4, UR6, URZ ;  /* 0x00000006041472a5 */ /* 0x000fe2000f8e003f */
[----:B------:R-:W-:Y:S01]  /*7c70*/  IMAD.MOV.U32 R12, RZ, RZ, RZ ;  /* 0x000000ffff0c7224 */ /* 0x000fe200078e00ff */
[----:B------:R-:W-:-:S02]  /*7c80*/  UIMAD UR13, UR5, UR6, URZ ;  /* 0x00000006050d72a4 */ /* 0x000fc4000f8e023f */
[----:B------:R-:W-:Y:S01]  /*7c90*/  ULOP3.LUT UR17, URZ, UR7, URZ, 0x33, !UPT ;  /* 0x000000073f117292 */ /* 0x000fe2000f8e333f */
[----:B0-----:R-:W-:Y:S01]  /*7ca0*/  VIADD R0, R0, 0x3f ;  /* 0x0000003f00007836 */ /* 0x001fe20000000000 */
[----:B------:R-:W-:Y:S01]  /*7cb0*/  UIADD3 UR13, UR21, UR13, URZ ;  /* 0x0000000d150d7290 */ /* 0x000fe2000fffe03f */
[----:B------:R-:W-:-:S03]  /*7cc0*/  ULDC.64 UR22, c[0x0][0x198] ;  /* 0x0000660000167ab9 */ /* 0x000fc60000000a00 */
[----:B------:R-:W-:-:S04]  /*7cd0*/  SHF.R.S32.HI R3, RZ, 0x1f, R0 ;  /* 0x0000001fff037819 */ /* 0x000fc80000011400 */
[----:B------:R-:W-:Y:S01]  /*7ce0*/  LEA.HI R3, R3, R0, RZ, 0x6 ;  /* 0x0000000003037211 */ /* 0x000fe200078f30ff */
[----:B------:R-:W-:-:S03]  /*7cf0*/  IMAD.MOV.U32 R0, RZ, RZ, 0x1 ;  /* 0x00000001ff007424 */ /* 0x000fc600078e00ff */
[----:B------:R-:W-:-:S05]  /*7d00*/  SHF.R.S32.HI R3, RZ, 0x6, R3 ;  /* 0x00000006ff037819 */ /* 0x000fca0000011403 */
[----:B------:R-:W-:-:S07]  /*7d10*/  VIADD R10, R3, 0x1 ;  /* 0x00000001030a7836 */ /* 0x000fce0000000000 */
.L_x_172:
[----:B------:R-:W-:-:S03]  /*7d20*/  UMOV UR4, 0xffffffff ;  /* 0xffffffff00047882 */ /* 0x000fc60000000000 */
[----:B------:R-:W-:Y:S05]  /*7d30*/  BRA.DIV UR4, `(.L_x_161) ;  /* 0x0000000e04c07947 */ /* 0x000fea000b800000 */
[----:B------:R-:W-:-:S13]  /*7d40*/  ELECT P6, URZ, PT ;  /* 0x00000000003f782f */ /* 0x000fda00038c0000 */
.L_x_184:
[----:B------:R-:W0:Y:S01]  /*7d50*/  LDC R4, c[0x0][0x28c] ;  /* 0x0000a300ff047b82 */ /* 0x000e220000000800 */
[----:B------:R-:W-:Y:S01]  /*7d60*/  BSSY B1, `(.L_x_162) ;  /* 0x0000037000017945 */ /* 0x000fe20003800000 */
[----:B0-----:R-:W-:-:S13]  /*7d70*/  ISETP.LT.OR P6, PT, R4, 0x1, !P6 ;  /* 0x000000010400780c */ /* 0x001fda00077c1670 */
[----:B------:R-:W-:Y:S05]  /*7d80*/  @P6 BRA `(.L_x_163) ;  /* 0x0000000000d06947 */ /* 0x000fea0003800000 */
[----:B------:R-:W-:Y:S02]  /*7d90*/  IMAD.SHL.U32 R15, R9, 0x40, RZ ;  /* 0x00000040090f7824 */ /* 0x000fe400078e00ff */
[----:B------:R-:W-:Y:S02]  /*7da0*/  IMAD.SHL.U32 R18, R7, 0x100, RZ ;  /* 0x0000010007127824 */ /* 0x000fe400078e00ff */
[----:B------:R-:W-:Y:S02]  /*7db0*/  IMAD.MOV.U32 R20, RZ, RZ, RZ ;  /* 0x000000ffff147224 */ /* 0x000fe400078e00ff */
[----:B------:R-:W-:Y:S02]  /*7dc0*/  IMAD.MOV.U32 R4, RZ, RZ, R10 ;  /* 0x000000ffff047224 */ /* 0x000fe400078e000a */
[----:B------:R-:W-:Y:S02]  /*7dd0*/  IMAD.MOV.U32 R5, RZ, RZ, R0 ;  /* 0x000000ffff057224 */ /* 0x000fe400078e0000 */
[----:B------:R-:W-:-:S07]  /*7de0*/  IMAD.MOV.U32 R6, RZ, RZ, R12 ;  /* 0x000000ffff067224 */ /* 0x000fce00078e000c */
.L_x_167:
[----:B------:R-:W0:Y:S01]  /*7df0*/  S2R R14, SR_CgaCtaId ;  /* 0x00000000000e7919 */ /* 0x000e220000008800 */
[----:B------:R-:W-:Y:S01]  /*7e00*/  MOV R7, 0x400 ;  /* 0x0000040000077802 */ /* 0x000fe20000000f00 */
[----:B------:R-:W1:Y:S03]  /*7e10*/  @!P2 LDC R9, c[0x0][0x500] ;  /* 0x00014000ff09ab82 */ /* 0x000e660000000800 */
[----:B0-----:R-:W-:Y:S02]  /*7e20*/  LEA R21, R14, R7, 0x18 ;  /* 0x000000070e157211 */ /* 0x001fe400078ec0ff */
[----:B------:R-:W-:-:S03]  /*7e30*/  SHF.L.U32 R7, R5, 0x1f, RZ ;  /* 0x0000001f05077819 */ /* 0x000fc600000006ff */
[----:B------:R-:W-:-:S04]  /*7e40*/  IMAD R14, R6, 0x8, R21 ;  /* 0x00000008060e7824 */ /* 0x000fc800078e0215 */
[----:B------:R-:W0:Y:S02]  /*7e50*/  SYNCS.PHASECHK.TRANS64.TRYWAIT P1, [R14+URZ+0x28], R7 ;  /* 0x000028070e0075a7 */ /* 0x000e24000802017f */
[----:B01----:R-:W-:Y:S05]  /*7e60*/  @!P1 BRA `(.L_x_164) ;  /* 0x0000000c00949947 */ /* 0x003fea0003800000 */
.L_x_185:
[----:B0-----:R-:W-:Y:S01]  /*7e70*/  PRMT R7, R11, 0x9910, RZ ;  /* 0x000099100b077816 */ /* 0x001fe200000000ff */
[----:B------:R0:W-:Y:S03]  /*7e80*/  @!P2 SYNCS.ARRIVE.TRANS64 RZ, [R14+URZ], R9 ;  /* 0x000000090effa9a7 */ /* 0x0001e6000800003f */
[----:B------:R-:W-:-:S13]  /*7e90*/  ISETP.NE.AND P1, PT, R7, 0x2, PT ;  /* 0x000000020700780c */ /* 0x000fda0003f25270 */
[----:B0-----:R-:W-:Y:S05]  /*7ea0*/  @P1 BRA `(.L_x_165) ;  /* 0x0000000000041947 */ /* 0x001fea0003800000 */
[----:B------:R-:W-:Y:S01]  /*7eb0*/  BPT.TRAP 0x1 ;  /* 0x000000040000795c */ /* 0x000fe20000300000 */
.L_x_165:
[----:B------:R-:W-:Y:S05]  /*7ec0*/  @P0 BRA `(.L_x_166) ;  /* 0x0000000000040947 */ /* 0x000fea0003800000 */
[----:B------:R-:W-:Y:S01]  /*7ed0*/  BPT.TRAP 0x1 ;  /* 0x000000040000795c */ /* 0x000fe20000300000 */
.L_x_166:
[--C-:B------:R-:W-:Y:S01]  /*7ee0*/  IMAD R7, R6, 0x8000, R21.reuse ;  /* 0x0000800006077824 */ /* 0x100fe200078e0215 */
[----:B------:R-:W-:Y:S01]  /*7ef0*/  R2UR UR9, R14 ;  /* 0x000000000e0972ca */ /* 0x000fe200000e0000 */
[----:B------:R-:W-:Y:S01]  /*7f00*/  IMAD R21, R6, 0x2000, R21 ;  /* 0x0000200006157824 */ /* 0x000fe200078e0215 */
[----:B------:R-:W-:Y:S01]  /*7f10*/  UIADD3 UR4, UP0, UR22, 0xf0, URZ ;  /* 0x000000f016047890 */ /* 0x000fe2000ff1e03f */
[----:B------:R-:W-:Y:S01]  /*7f20*/  VIADD R4, R4, 0xffffffff ;  /* 0xffffffff04047836 */ /* 0x000fe20000000000 */
[----:B------:R-:W-:Y:S01]  /*7f30*/  R2UR UR5, R7 ;  /* 0x00000000070572ca */ /* 0x000fe200000e0000 */
[----:B------:R-:W-:Y:S01]  /*7f40*/  UIADD3 UR24, UP1, UR22, 0x1f0, URZ ;  /* 0x000001f016187890 */ /* 0x000fe2000ff3e03f */
[----:B------:R-:W-:Y:S01]  /*7f50*/  R2UR UR8, R21 ;  /* 0x00000000150872ca */ /* 0x000fe200000e0000 */
[----:B------:R-:W-:Y:S01]  /*7f60*/  VIADD R6, R6, 0x1 ;  /* 0x0000000106067836 */ /* 0x000fe20000000000 */
[----:B------:R-:W-:Y:S01]  /*7f70*/  R2UR UR11, R18 ;  /* 0x00000000120b72ca */ /* 0x000fe200000e0000 */
[----:B------:R-:W-:Y:S01]  /*7f80*/  UIADD3.X UR25, URZ, UR23, URZ, UP1, !UPT ;  /* 0x000000173f197290 */ /* 0x000fe20008ffe43f */
[----:B------:R-:W-:Y:S01]  /*7f90*/  R2UR UR10, R20 ;  /* 0x00000000140a72ca */ /* 0x000fe200000e0000 */
[----:B------:R-:W-:Y:S01]  /*7fa0*/  UMOV UR6, 0x0 ;  /* 0x0000000000067882 */ /* 0x000fe20000000000 */
[----:B------:R-:W-:Y:S01]  /*7fb0*/  R2UR UR12, R8 ;  /* 0x00000000080c72ca */ /* 0x000fe200000e0000 */
[----:B------:R-:W-:Y:S01]  /*7fc0*/  UMOV UR7, 0x10000000 ;  /* 0x1000000000077882 */ /* 0x000fe20000000000 */
[----:B------:R-:W-:-:S02]  /*7fd0*/  R2UR UR19, R15 ;  /* 0x000000000f1372ca */ /* 0x000fc400000e0000 */
[----:B------:R-:W-:Y:S01]  /*7fe0*/  ISETP.GT.AND P3, PT, R4, 0x1, PT ;  /* 0x000000010400780c */ /* 0x000fe20003f64270 */
[----:B------:R-:W-:Y:S01]  /*7ff0*/  UIADD3 UR14, UR5, 0x100, URZ ;  /* 0x00000100050e7890 */ /* 0x000fe2000fffe03f */
[----:B------:R-:W-:Y:S01]  /*8000*/  ISETP.NE.AND P1, PT, R6, 0x5, PT ;  /* 0x000000050600780c */ /* 0x000fe20003f25270 */
[----:B------:R-:W-:Y:S01]  /*8010*/  UIADD3.X UR5, URZ, UR23, URZ, UP0, !UPT ;  /* 0x000000173f057290 */ /* 0x000fe200087fe43f */
[----:B------:R-:W-:Y:S01]  /*8020*/  IADD3 R20, R20, 0x40, RZ ;  /* 0x0000004014147810 */ /* 0x000fe20007ffe0ff */
[----:B------:R-:W-:Y:S01]  /*8030*/  UIADD3 UR15, UR8, 0x28100, URZ ;  /* 0x00028100080f7890 */ /* 0x000fe2000fffe03f */
[----:B------:R-:W-:Y:S02]  /*8040*/  SEL R14, RZ, 0x1, P1 ;  /* 0x00000001ff0e7807 */ /* 0x000fe40000800000 */
[----:B------:R-:W-:Y:S01]  /*8050*/  UMOV UR8, UR14 ;  /* 0x0000000e00087c82 */ /* 0x000fe20008000000 */
[----:B------:R-:W-:Y:S02]  /*8060*/  SEL R6, R6, RZ, P1 ;  /* 0x000000ff06067207 */ /* 0x000fe40000800000 */
[----:B------:R-:W-:Y:S01]  /*8070*/  LOP3.LUT R5, R5, R14, RZ, 0x3c, !PT ;  /* 0x0000000e05057212 */ /* 0x000fe200078e3cff */
[----:B------:R0:W-:Y:S02]  /*8080*/  UTMALDG.3D [UR8], [UR4], desc[UR6] ;  /* 0x00000608040075b4 */ /* 0x0001e40008011000 */
[----:B0-----:R-:W-:Y:S01]  /*8090*/  UMOV UR8, UR15 ;  /* 0x0000000f00087c82 */ /* 0x001fe20008000000 */
[----:B------:R-:W-:-:S02]  /*80a0*/  UMOV UR11, UR19 ;  /* 0x00000013000b7c82 */ /* 0x000fc40008000000 */
[----:B------:R0:W-:Y:S02]  /*80b0*/  UTMALDG.3D [UR8], [UR24], desc[UR6] ;  /* 0x00000608180075b4 */ /* 0x0001e40008011000 */
[----:B0-----:R-:W-:Y:S05]  /*80c0*/  @P3 BRA `(.L_x_167) ;  /* 0xfffffffc00483947 */ /* 0x001fea000383ffff */
.L_x_163:
[----:B------:R-:W-:Y:S05]  /*80d0*/  BSYNC B1 ;  /* 0x0000000000017941 */ /* 0x000fea0003800000 */
.L_x_162:
[----:B------:R-:W-:Y:S01]  /*80e0*/  LOP3.LUT P3, RZ, R13, 0xff, RZ, 0xc0, !PT ;  /* 0x000000ff0dff7812 */ /* 0x000fe2000786c0ff */
[----:B------:R-:W-:Y:S01]  /*80f0*/  IMAD.IADD R12, R3, 0x1, R12 ;  /* 0x00000001030c7824 */ /* 0x000fe200078e020c */
[----:B------:R-:W-:Y:S01]  /*8100*/  IADD3 R16, P4, R16, UR20, RZ ;  /* 0x0000001410107c10 */ /* 0x000fe2000ff9e0ff */
[----:B------:R-:W-:Y:S01]  /*8110*/  ULDC.64 UR4, c[0x0][0x650] ;  /* 0x0001940000047ab9 */ /* 0x000fe20000000a00 */
[----:B------:R-:W-:Y:S01]  /*8120*/  BSSY B1, `(.L_x_168) ;  /* 0x000006a000017945 */ /* 0x000fe20003800000 */
[----:B------:R-:W-:Y:S01]  /*8130*/  IMAD.MOV.U32 R9, RZ, RZ, -0x1 ;  /* 0xffffffffff097424 */ /* 0x000fe200078e00ff */
[----:B------:R-:W-:Y:S01]  /*8140*/  ISETP.GT.U32.AND P1, PT, R12, 0x4, PT ;  /* 0x000000040c00780c */ /* 0x000fe20003f24070 */
[----:B------:R-:W-:Y:S01]  /*8150*/  IMAD.MOV.U32 R8, RZ, RZ, -0x1 ;  /* 0xffffffffff087424 */ /* 0x000fe200078e00ff */
[----:B------:R-:W-:Y:S02]  /*8160*/  IADD3.X R17, R17, UR13, RZ, P4, !PT ;  /* 0x0000000d11117c10 */ /* 0x000fe4000a7fe4ff */
[----:B------:R-:W-:-:S02]  /*8170*/  ISETP.LT.U32.AND P1, PT, R3, 0x5, P1 ;  /* 0x000000050300780c */ /* 0x000fc40000f21070 */
[----:B------:R-:W-:Y:S01]  /*8180*/  PRMT R13, RZ, 0x7610, R13 ;  /* 0x00007610ff0d7816 */ /* 0x000fe2000000000d */
[----:B------:R-:W0:Y:S01]  /*8190*/  @P3 S2R R5, SR_CgaCtaId ;  /* 0x0000000000053919 */ /* 0x000e220000008800 */
[----:B------:R-:W-:-:S04]  /*81a0*/  @P3 MOV R4, 0x400 ;  /* 0x0000040000043802 */ /* 0x000fc80000000f00 */
[----:B0-----:R-:W-:Y:S01]  /*81b0*/  @P3 LEA R6, R5, R4, 0x18 ;  /* 0x0000000405063211 */ /* 0x001fe200078ec0ff */
[----:B------:R-:W-:-:S03]  /*81c0*/  IMAD.WIDE.U32 R4, R12, -0x33333333, RZ ;  /* 0xcccccccd0c047825 */ /* 0x000fc600078e00ff */
[----:B------:R0:W-:Y:S01]  /*81d0*/  @P3 SYNCS.ARRIVE.TRANS64.A1T0 RZ, [R6+URZ+0x68], RZ ;  /* 0x000068ff06ff39a7 */ /* 0x0001e2000810003f */
[----:B------:R-:W-:Y:S02]  /*81e0*/  ISETP.GE.U32.AND P3, PT, R3, 0x5, PT ;  /* 0x000000050300780c */ /* 0x000fe40003f66070 */
[----:B------:R-:W-:Y:S02]  /*81f0*/  SHF.R.U32.HI R7, RZ, 0x2, R5 ;  /* 0x00000002ff077819 */ /* 0x000fe40000011605 */
[----:B------:R-:W-:Y:S02]  /*8200*/  SEL R5, RZ, 0x1, !P1 ;  /* 0x00000001ff057807 */ /* 0x000fe40004800000 */
[----:B------:R-:W-:Y:S01]  /*8210*/  ISETP.GE.U32.AND P1, PT, R16, UR4, PT ;  /* 0x0000000410007c0c */ /* 0x000fe2000bf26070 */
[----:B------:R-:W-:Y:S01]  /*8220*/  IMAD R12, R7, -0x5, R12 ;  /* 0xfffffffb070c7824 */ /* 0x000fe200078e020c */
[----:B------:R-:W-:Y:S02]  /*8230*/  LOP3.LUT R0, R0, R5, RZ, 0x3c, !PT ;  /* 0x0000000500007212 */ /* 0x000fe400078e3cff */
[----:B------:R-:W-:-:S02]  /*8240*/  ISETP.GE.U32.AND.EX P1, PT, R17, UR5, PT, P1 ;  /* 0x0000000511007c0c */ /* 0x000fc4000bf26110 */
[----:B------:R-:W-:Y:S02]  /*8250*/  PRMT R4, RZ, 0x7610, R4 ;  /* 0x00007610ff047816 */ /* 0x000fe40000000004 */
[----:B------:R-:W-:Y:S01]  /*8260*/  @P3 LOP3.LUT R0, R0, 0x1, R7, 0x78, !PT ;  /* 0x0000000100003812 */ /* 0x000fe200078e7807 */
[----:B------:R-:W-:-:S08]  /*8270*/  IMAD.MOV.U32 R7, RZ, RZ, -0x1 ;  /* 0xffffffffff077424 */ /* 0x000fd000078e00ff */
[----:B0-----:R-:W-:Y:S05]  /*8280*/  @P1 BRA `(.L_x_169) ;  /* 0x00000004004c1947 */ /* 0x001fea0003800000 */
[----:B------:R-:W-:Y:S01]  /*8290*/  ULDC.64 UR4, c[0x0][0x628] ;  /* 0x00018a0000047ab9 */ /* 0x000fe20000000a00 */
[----:B------:R-:W0:Y:S01]  /*82a0*/  S2R R15, SR_CTAID.X ;  /* 0x00000000000f7919 */ /* 0x000e220000002500 */
[----:B------:R-:W-:Y:S01]  /*82b0*/  ISETP.NE.U32.AND P1, PT, RZ, UR4, PT ;  /* 0x00000004ff007c0c */ /* 0x000fe2000bf25070 */
[----:B------:R-:W-:Y:S01]  /*82c0*/  ULDC UR7, c[0x0][0x630] ;  /* 0x00018c0000077ab9 */ /* 0x000fe20000000800 */
[----:B------:R-:W-:Y:S01]  /*82d0*/  IMAD.MOV.U32 R4, RZ, RZ, R16 ;  /* 0x000000ffff047224 */ /* 0x000fe200078e0010 */
[----:B------:R-:W1:Y:S01]  /*82e0*/  S2R R14, SR_CTAID.Y ;  /* 0x00000000000e7919 */ /* 0x000e620000002600 */
[----:B------:R-:W-:Y:S01]  /*82f0*/  ISETP.NE.AND.EX P1, PT, RZ, UR5, PT, P1 ;  /* 0x00000005ff007c0c */ /* 0x000fe2000bf25310 */
[----:B------:R-:W-:-:S12]  /*8300*/  IMAD.MOV.U32 R5, RZ, RZ, R17 ;  /* 0x000000ffff057224 */ /* 0x000fd800078e0011 */
[----:B------:R-:W-:Y:S05]  /*8310*/  @!P1 BRA `(.L_x_170) ;  /* 0x0000000000289947 */ /* 0x000fea0003800000 */
[----:B------:R-:W-:Y:S02]  /*8320*/  ULDC UR6, c[0x0][0x634] ;  /* 0x00018d0000067ab9 */ /* 0x000fe40000000800 */
[----:B------:R-:W-:-:S05]  /*8330*/  IADD3 R9, P1, R16, UR6, RZ ;  /* 0x0000000610097c10 */ /* 0x000fca000ff3e0ff */
[----:B------:R-:W-:-:S04]  /*8340*/  IMAD.X R21, RZ, RZ, R17, P1 ;  /* 0x000000ffff157224 */ /* 0x000fc800008e0611 */
[----:B------:R-:W-:-:S04]  /*8350*/  IMAD.WIDE.U32 R6, R21, UR4, RZ ;  /* 0x0000000415067c25 */ /* 0x000fc8000f8e00ff */
[----:B------:R-:W-:-:S04]  /*8360*/  IMAD.WIDE.U32 R6, P1, R9, UR5, R6 ;  /* 0x0000000509067c25 */ /* 0x000fc8000f820006 */
[----:B------:R-:W-:-:S04]  /*8370*/  IMAD.WIDE.U32 R8, R9, UR4, RZ ;  /* 0x0000000409087c25 */ /* 0x000fc8000f8e00ff */
[----:B------:R-:W-:Y:S01]  /*8380*/  IMAD.X R5, RZ, RZ, RZ, P1 ;  /* 0x000000ffff057224 */ /* 0x000fe200008e06ff */
[----:B------:R-:W-:Y:S01]  /*8390*/  IADD3 RZ, P1, R9, R6, RZ ;  /* 0x0000000609ff7210 */ /* 0x000fe20007f3e0ff */
[----:B------:R-:W-:-:S04]  /*83a0*/  IMAD.MOV.U32 R4, RZ, RZ, R7 ;  /* 0x000000ffff047224 */ /* 0x000fc800078e0007 */
[----:B------:R-:W-:-:S08]  /*83b0*/  IMAD.WIDE.U32.X R4, R21, UR5, R4, P1 ;  /* 0x0000000515047c25 */ /* 0x000fd000088e0404 */
.L_x_170:
[--C-:B------:R-:W-:Y:S01]  /*83c0*/  SHF.R.U64 R8, R4, UR7, R5.reuse ;  /* 0x0000000704087c19 */ /* 0x100fe20008001205 */
[----:B------:R-:W-:Y:S01]  /*83d0*/  ULDC.64 UR4, c[0x0][0x620] ;  /* 0x0001880000047ab9 */ /* 0x000fe20000000a00 */
[----:B------:R-:W-:Y:S01]  /*83e0*/  SHF.R.U32.HI R4, RZ, UR7, R5 ;  /* 0x00000007ff047c19 */ /* 0x000fe20008011605 */
[----:B------:R-:W2:Y:S01]  /*83f0*/  LDC R24, c[0x0][0x144] ;  /* 0x00005100ff187b82 */ /* 0x000ea20000000800 */
[----:B------:R-:W-:Y:S01]  /*8400*/  IADD3 R7, P1, RZ, -R8, RZ ;  /* 0x80000008ff077210 */ /* 0x000fe20007f3e0ff */
[----:B------:R-:W-:Y:S01]  /*8410*/  ULDC.64 UR8, c[0x0][0x640] ;  /* 0x0001900000087ab9 */ /* 0x000fe20000000a00 */
[----:B0-----:R-:W-:Y:S01]  /*8420*/  I2FP.F32.U32 R9, R15 ;  /* 0x0000000f00097245 */ /* 0x001fe20000201000 */
[----:B------:R-:W-:Y:S02]  /*8430*/  ULDC UR6, c[0x0][0x608] ;  /* 0x0001820000067ab9 */ /* 0x000fe40000000800 */
[----:B------:R-:W-:Y:S01]  /*8440*/  IMAD.X R4, RZ, RZ, ~R4, P1 ;  /* 0x000000ffff047224 */ /* 0x000fe200008e0e04 */
[----:B------:R-:W-:Y:S01]  /*8450*/  ISETP.NE.U32.AND P1, PT, RZ, UR8, PT ;  /* 0x00000008ff007c0c */ /* 0x000fe2000bf25070 */
[----:B------:R-:W0:Y:S02]  /*8460*/  LDC R21, c[0x0][0x148] ;  /* 0x00005200ff157b82 */ /* 0x000e240000000800 */
[----:B------:R-:W-:Y:S01]  /*8470*/  IMAD R6, R4, UR4, RZ ;  /* 0x0000000404067c24 */ /* 0x000fe2000f8e02ff */
[----:B------:R-:W-:Y:S01]  /*8480*/  ISETP.NE.AND.EX P1, PT, RZ, UR9, PT, P1 ;  /* 0x00000009ff007c0c */ /* 0x000fe2000bf25310 */
[----:B------:R-:W-:Y:S01]  /*8490*/  IMAD.WIDE.U32 R4, R7, UR4, R16 ;  /* 0x0000000407047c25 */ /* 0x000fe2000f8e0010 */
[----:B------:R-:W-:-:S03]  /*84a0*/  ULDC UR4, c[0x0][0x150] ;  /* 0x0000540000047ab9 */ /* 0x000fc60000000800 */
[----:B------:R-:W-:Y:S02]  /*84b0*/  IMAD R7, R7, UR5, R6 ;  /* 0x0000000507077c24 */ /* 0x000fe4000f8e0206 */
[----:B------:R-:W-:Y:S01]  /*84c0*/  FMUL R6, R9, UR4 ;  /* 0x0000000409067c20 */ /* 0x000fe20008400000 */
[----:B------:R-:W-:Y:S01]  /*84d0*/  ULDC UR4, c[0x0][0x618] ;  /* 0x0001860000047ab9 */ /* 0x000fe20000000800 */
[----:B------:R-:W-:Y:S01]  /*84e0*/  ULDC UR5, c[0x0][0x154] ;  /* 0x0000550000057ab9 */ /* 0x000fe20000000800 */
[----:B------:R-:W-:-:S03]  /*84f0*/  IMAD.IADD R5, R5, 0x1, R7 ;  /* 0x0000000105057824 */ /* 0x000fc600078e0207 */
[----:B------:R-:W3:Y:S02]  /*8500*/  F2I.U32.TRUNC.NTZ R6, R6 ;  /* 0x0000000600067305 */ /* 0x000ee4000020f000 */
[----:B------:R-:W-:Y:S02]  /*8510*/  SHF.R.U64 R9, R4, UR4, R5 ;  /* 0x0000000404097c19 */ /* 0x000fe40008001205 */
[----:B-1----:R-:W-:-:S05]  /*8520*/  I2FP.F32.U32 R4, R14 ;  /* 0x0000000e00047245 */ /* 0x002fca0000201000 */
[----:B------:R-:W-:Y:S01]  /*8530*/  FMUL R22, R4, UR5 ;  /* 0x0000000504167c20 */ /* 0x000fe20008400000 */
[----:B------:R-:W-:Y:S01]  /*8540*/  SHF.R.U32.HI R4, RZ, UR4, R5 ;  /* 0x00000004ff047c19 */ /* 0x000fe20008011605 */
[----:B------:R-:W-:-:S03]  /*8550*/  ULDC UR4, c[0x0][0x658] ;  /* 0x0001960000047ab9 */ /* 0x000fc60000000800 */
[--C-:B------:R-:W-:Y:S01]  /*8560*/  SHF.R.U64 R20, R9, UR6, R4.reuse ;  /* 0x0000000609147c19 */ /* 0x100fe20008001204 */
[----:B------:R-:W1:Y:S01]  /*8570*/  F2I.U32.TRUNC.NTZ R22, R22 ;  /* 0x0000001600167305 */ /* 0x000e62000020f000 */
[----:B------:R-:W-:Y:S01]  /*8580*/  SHF.R.U32.HI R5, RZ, UR6, R4 ;  /* 0x00000006ff057c19 */ /* 0x000fe20008011604 */
[----:B---3--:R-:W-:-:S03]  /*8590*/  IMAD.MOV R6, RZ, RZ, -R6 ;  /* 0x000000ffff067224 */ /* 0x008fc600078e0a06 */
[----:B------:R-:W-:Y:S01]  /*85a0*/  SHF.R.U64 R18, R20, UR4, R5 ;  /* 0x0000000414127c19 */ /* 0x000fe20008001205 */
[----:B--2---:R-:W-:Y:S01]  /*85b0*/  IMAD R15, R24, R6, R15 ;  /* 0x00000006180f7224 */ /* 0x004fe200078e020f */
[----:B------:R-:W-:-:S03]  /*85c0*/  SHF.R.U32.HI R23, RZ, UR4, R5 ;  /* 0x00000004ff177c19 */ /* 0x000fc60008011605 */
[----:B------:R-:W-:Y:S02]  /*85d0*/  IMAD.MOV.U32 R4, RZ, RZ, R18 ;  /* 0x000000ffff047224 */ /* 0x000fe400078e0012 */
[----:B------:R-:W-:Y:S01]  /*85e0*/  IMAD.MOV.U32 R5, RZ, RZ, R23 ;  /* 0x000000ffff057224 */ /* 0x000fe200078e0017 */
[----:B-1----:R-:W-:Y:S06]  /*85f0*/  @!P1 BRA `(.L_x_171) ;  /* 0x0000000000289947 */ /* 0x002fec0003800000 */
[----:B------:R-:W-:Y:S02]  /*8600*/  ULDC UR4, c[0x0][0x64c] ;  /* 0x0001930000047ab9 */ /* 0x000fe40000000800 */
[----:B------:R-:W-:-:S05]  /*8610*/  IADD3 R5, P1, R18, UR4, RZ ;  /* 0x0000000412057c10 */ /* 0x000fca000ff3e0ff */
[----:B------:R-:W-:-:S04]  /*8620*/  IMAD.X R23, RZ, RZ, R23, P1 ;  /* 0x000000ffff177224 */ /* 0x000fc800008e0617 */
[----:B------:R-:W-:-:S04]  /*8630*/  IMAD.WIDE.U32 R6, R23, UR8, RZ ;  /* 0x0000000817067c25 */ /* 0x000fc8000f8e00ff */
[----:B------:R-:W-:-:S04]  /*8640*/  IMAD.WIDE.U32 R6, P1, R5, UR9, R6 ;  /* 0x0000000905067c25 */ /* 0x000fc8000f820006 */
[----:B------:R-:W-:-:S04]  /*8650*/  IMAD.WIDE.U32 R4, R5, UR8, RZ ;  /* 0x0000000805047c25 */ /* 0x000fc8000f8e00ff */
[----:B------:R-:W-:Y:S01]  /*8660*/  IMAD.MOV.U32 R4, RZ, RZ, R7 ;  /* 0x000000ffff047224 */ /* 0x000fe200078e0007 */
[----:B------:R-:W-:Y:S01]  /*8670*/  IADD3 RZ, P3, R5, R6, RZ ;  /* 0x0000000605ff7210 */ /* 0x000fe20007f7e0ff */
[----:B------:R-:W-:-:S04]  /*8680*/  IMAD.X R5, RZ, RZ, RZ, P1 ;  /* 0x000000ffff057224 */ /* 0x000fc800008e06ff */
[----:B------:R-:W-:-:S08]  /*8690*/  IMAD.WIDE.U32.X R4, R23, UR9, R4, P3 ;  /* 0x0000000917047c25 */ /* 0x000fd000098e0404 */
.L_x_171:
[----:B------:R-:W-:Y:S01]  /*86a0*/  ISETP.NE.AND P1, PT, R2, 0x1, PT ;  /* 0x000000010200780c */ /* 0x000fe20003f25270 */
[----:B------:R-:W-:Y:S01]  /*86b0*/  ULDC UR4, c[0x0][0x648] ;  /* 0x0001920000047ab9 */ /* 0x000fe20000000800 */
[----:B------:R-:W-:Y:S01]  /*86c0*/  LOP3.LUT R20, R20, UR17, RZ, 0xc0, !PT ;  /* 0x0000001114147c12 */ /* 0x000fe2000f8ec0ff */
[----:B------:R-:W-:Y:S01]  /*86d0*/  IMAD.MOV R22, RZ, RZ, -R22 ;  /* 0x000000ffff167224 */ /* 0x000fe200078e0a16 */
[----:B------:R-:W-:Y:S01]  /*86e0*/  SHF.R.U64 R5, R4, UR4, R5 ;  /* 0x0000000404057c19 */ /* 0x000fe20008001205 */
[----:B------:R-:W-:Y:S01]  /*86f0*/  ULDC UR4, c[0x0][0x638] ;  /* 0x00018e0000047ab9 */ /* 0x000fe20000000800 */
[----:B------:R-:W-:Y:S01]  /*8700*/  LOP3.LUT R9, R9, UR16, RZ, 0xc0, !PT ;  /* 0x0000001009097c12 */ /* 0x000fe2000f8ec0ff */
[----:B------:R-:W-:Y:S01]  /*8710*/  ULDC UR5, c[0x0][0x610] ;  /* 0x0001840000057ab9 */ /* 0x000fe20000000800 */
[----:B------:R-:W-:Y:S02]  /*8720*/  IMAD.MOV.U32 R4, RZ, RZ, 0x1 ;  /* 0x00000001ff047424 */ /* 0x000fe400078e00ff */
[----:B------:R-:W-:-:S02]  /*8730*/  IMAD.MOV R7, RZ, RZ, -R5 ;  /* 0x000000ffff077224 */ /* 0x000fc400078e0a05 */
[----:B------:R-:W-:Y:S02]  /*8740*/  IMAD R20, R5, UR18, R20 ;  /* 0x0000001205147c24 */ /* 0x000fe4000f8e0214 */
[----:B0-----:R-:W-:Y:S02]  /*8750*/  @P1 IMAD R15, R21, R22, R14 ;  /* 0x00000016150f1224 */ /* 0x001fe400078e020e */
[----:B------:R-:W-:Y:S01]  /*8760*/  IMAD R18, R7, UR4, R18 ;  /* 0x0000000407127c24 */ /* 0x000fe2000f8e0212 */
[----:B------:R-:W-:Y:S01]  /*8770*/  ULDC UR4, c[0x0][0x600] ;  /* 0x0001800000047ab9 */ /* 0x000fe20000000800 */
[----:B------:R-:W-:Y:S02]  /*8780*/  IMAD R15, R20, UR5, R15 ;  /* 0x00000005140f7c24 */ /* 0x000fe4000f8e020f */
[----:B------:R-:W-:-:S05]  /*8790*/  IMAD R18, R18, UR4, R9 ;  /* 0x0000000412127c24 */ /* 0x000fca000f8e0209 */
[----:B------:R-:W-:Y:S02]  /*87a0*/  SEL R9, R18, R15, !P1 ;  /* 0x0000000f12097207 */ /* 0x000fe40004800000 */
[----:B------:R-:W-:-:S07]  /*87b0*/  SEL R7, R15, R18, !P1 ;  /* 0x000000120f077207 */ /* 0x000fce0004800000 */
.L_x_169:
[----:B------:R-:W-:Y:S05]  /*87c0*/  BSYNC B1 ;  /* 0x0000000000017941 */ /* 0x000fea0003800000 */
.L_x_168:
[----:B------:R-:W-:-:S13]  /*87d0*/  LOP3.LUT P1, RZ, R4, 0xff, RZ, 0xc0, !PT ;  /* 0x000000ff04ff7812 */ /* 0x000fda000782c0ff */
[----:B------:R-:W-:Y:S05]  /*87e0*/  @P1 BRA `(.L_x_172) ;  /* 0xfffffff4004c1947 */ /* 0x000fea000383ffff */
[----:B------:R-:W-:Y:S05]  /*87f0*/  BSYNC B0 ;  /* 0x0000000000007941 */ /* 0x000fea0003800000 */
.L_x_160:
[----:B------:R-:W-:-:S03]  /*8800*/  UMOV UR4, 0xffffffff ;  /* 0xffffffff00047882 */ /* 0x000fc60000000000 */
[----:B------:R-:W-:Y:S05]  /*8810*/  BRA.DIV UR4, `(.L_x_173) ;  /* 0x00000006043c7947 */ /* 0x000fea000b800000 */
[----:B------:R-:W-:-:S13]  /*8820*/  ELECT P6, URZ, PT ;  /* 0x00000000003f782f */ /* 0x000fda00038c0000 */
.L_x_188:
[----:B------:R-:W-:Y:S04]  /*8830*/  BSSY B0, `(.L_x_174) ;  /* 0x0000034000007945 */ /* 0x000fe80003800000 */
[----:B------:R-:W-:Y:S05]  /*8840*/  @!P6 BRA `(.L_x_175) ;  /* 0x0000000000c8e947 */ /* 0x000fea0003800000 */
[----:B------:R-:W-:-:S04]  /*8850*/  LOP3.LUT R19, R19, 0x2, RZ, 0xfc, !PT ;  /* 0x0000000213137812 */ /* 0x000fc800078efcff */
[----:B------:R-:W-:-:S13]  /*8860*/  ISETP.NE.AND P0, PT, R19, 0x3, PT ;  /* 0x000000031300780c */ /* 0x000fda0003f05270 */
[----:B------:R-:W-:Y:S05]  /*8870*/  @!P0 BRA `(.L_x_176) ;  /* 0x0000000000048947 */ /* 0x000fea0003800000 */
[----:B------:R-:W-:Y:S01]  /*8880*/  BPT.TRAP 0x1 ;  /* 0x000000040000795c */ /* 0x000fe20000300000 */
.L_x_176:
[----:B------:R-:W0:Y:S01]  /*8890*/  S2R R3, SR_CgaCtaId ;  /* 0x0000000000037919 */ /* 0x000e220000008800 */
[----:B------:R-:W-:-:S04]  /*88a0*/  MOV R2, 0x400 ;  /* 0x0000040000027802 */ /* 0x000fc80000000f00 */
[----:B0-----:R-:W-:Y:S02]  /*88b0*/  LEA R3, R3, R2, 0x18 ;  /* 0x0000000203037211 */ /* 0x001fe400078ec0ff */
[----:B------:R-:W-:-:S03]  /*88c0*/  SHF.L.U32 R2, R0, 0x1f, RZ ;  /* 0x0000001f00027819 */ /* 0x000fc600000006ff */
[----:B------:R-:W-:-:S04]  /*88d0*/  VIADD R3, R3, 0x28 ;  /* 0x0000002803037836 */ /* 0x000fc80000000000 */
[C---:B------:R-:W-:Y:S02]  /*88e0*/  IMAD R7, R12.reuse, 0x8, R3 ;  /* 0x000000080c077824 */ /* 0x040fe400078e0203 */
[----:B------:R-:W-:Y:S02]  /*88f0*/  VIADD R12, R12, 0x1 ;  /* 0x000000010c0c7836 */ /* 0x000fe40000000000 */
[----:B------:R-:W0:Y:S03]  /*8900*/  SYNCS.PHASECHK.TRANS64.TRYWAIT P0, [R7+URZ], R2 ;  /* 0x00000002070075a7 */ /* 0x000e26000800017f */
[----:B------:R-:W-:-:S04]  /*8910*/  ISETP.NE.AND P1, PT, R12, 0x5, PT ;  /* 0x000000050c00780c */ /* 0x000fc80003f25270 */
[----:B------:R-:W-:Y:S02]  /*8920*/  SEL R5, RZ, 0x1, P1 ;  /* 0x00000001ff057807 */ /* 0x000fe40000800000 */
[----:B------:R-:W-:Y:S02]  /*8930*/  SEL R12, R12, RZ, P1 ;  /* 0x000000ff0c0c7207 */ /* 0x000fe40000800000 */
[----:B------:R-:W-:-:S03]  /*8940*/  LOP3.LUT R5, R0, R5, RZ, 0x3c, !PT ;  /* 0x0000000500057212 */ /* 0x000fc600078e3cff */
[----:B------:R-:W-:Y:S01]  /*8950*/  IMAD R9, R12, 0x8, R3 ;  /* 0x000000080c097824 */ /* 0x000fe200078e0203 */
[----:B------:R-:W-:Y:S01]  /*8960*/  SHF.L.U32 R4, R5, 0x1f, RZ ;  /* 0x0000001f05047819 */ /* 0x000fe200000006ff */
[----:B0-----:R-:W-:Y:S06]  /*8970*/  @!P0 BRA `(.L_x_177) ;  /* 0x0000000400048947 */ /* 0x001fec0003800000 */
.L_x_189:
[----:B------:R-:W1:Y:S01]  /*8980*/  SYNCS.PHASECHK.TRANS64.TRYWAIT P0, [R9+URZ], R4 ;  /* 0x00000004090075a7 */ /* 0x000e62000800017f */
[----:B------:R-:W-:-:S05]  /*8990*/  VIADD R0, R12, 0x1 ;  /* 0x000000010c007836 */ /* 0x000fca0000000000 */
[----:B------:R-:W-:-:S04]  /*89a0*/  ISETP.NE.AND P1, PT, R0, 0x5, PT ;  /* 0x000000050000780c */ /* 0x000fc80003f25270 */
[----:B0-----:R-:W-:Y:S02]  /*89b0*/  SEL R2, RZ, 0x1, P1 ;  /* 0x00000001ff027807 */ /* 0x001fe40000800000 */
[----:B------:R-:W-:Y:S02]  /*89c0*/  SEL R0, R0, RZ, P1 ;  /* 0x000000ff00007207 */ /* 0x000fe40000800000 */
[----:B------:R-:W-:-:S03]  /*89d0*/  LOP3.LUT R7, R5, R2, RZ, 0x3c, !PT ;  /* 0x0000000205077212 */ /* 0x000fc600078e3cff */
[----:B------:R-:W-:Y:S01]  /*89e0*/  IMAD R6, R0, 0x8, R3 ;  /* 0x0000000800067824 */ /* 0x000fe200078e0203 */
[----:B------:R-:W-:Y:S01]  /*89f0*/  SHF.L.U32 R5, R7, 0x1f, RZ ;  /* 0x0000001f07057819 */ /* 0x000fe200000006ff */
[----:B-1----:R-:W-:Y:S06]  /*8a00*/  @!P0 BRA `(.L_x_178) ;  /* 0x0000000000f48947 */ /* 0x002fec0003800000 */
.L_x_190:
[----:B------:R-:W1:Y:S01]  /*8a10*/  SYNCS.PHASECHK.TRANS64.TRYWAIT P0, [R6+URZ], R5 ;  /* 0x00000005060075a7 */ /* 0x000e62000800017f */
[----:B------:R-:W-:-:S05]  /*8a20*/  VIADD R0, R0, 0x1 ;  /* 0x0000000100007836 */ /* 0x000fca0000000000 */
[----:B------:R-:W-:-:S04]  /*8a30*/  ISETP.NE.AND P1, PT, R0, 0x5, PT ;  /* 0x000000050000780c */ /* 0x000fc80003f25270 */
[----:B------:R-:W-:Y:S02]  /*8a40*/  SEL R2, RZ, 0x1, P1 ;  /* 0x00000001ff027807 */ /* 0x000fe40000800000 */
[----:B------:R-:W-:Y:S02]  /*8a50*/  SEL R0, R0, RZ, P1 ;  /* 0x000000ff00007207 */ /* 0x000fe40000800000 */
[----:B------:R-:W-:-:S03]  /*8a60*/  LOP3.LUT R7, R7, R2, RZ, 0x3c, !PT ;  /* 0x0000000207077212 */ /* 0x000fc600078e3cff */
[----:B0-----:R-:W-:Y:S01]  /*8a70*/  IMAD R9, R0, 0x8, R3 ;  /* 0x0000000800097824 */ /* 0x001fe200078e0203 */
[----:B------:R-:W-:Y:S01]  /*8a80*/  SHF.L.U32 R4, R7, 0x1f, RZ ;  /* 0x0000001f07047819 */ /* 0x000fe200000006ff */
[----:B-1----:R-:W-:Y:S06]  /*8a90*/  @!P0 BRA `(.L_x_179) ;  /* 0x0000000000e48947 */ /* 0x002fec0003800000 */
.L_x_191:
[----:B------:R-:W1:Y:S01]  /*8aa0*/  SYNCS.PHASECHK.TRANS64.TRYWAIT P0, [R9+URZ], R4 ;  /* 0x00000004090075a7 */ /* 0x000e62000800017f */
[----:B------:R-:W-:-:S05]  /*8ab0*/  VIADD R0, R0, 0x1 ;  /* 0x0000000100007836 */ /* 0x000fca0000000000 */
[----:B------:R-:W-:-:S04]  /*8ac0*/  ISETP.NE.AND P1, PT, R0, 0x5, PT ;  /* 0x000000050000780c */ /* 0x000fc80003f25270 */
[----:B------:R-:W-:Y:S02]  /*8ad0*/  SEL R2, RZ, 0x1, P1 ;  /* 0x00000001ff027807 */ /* 0x000fe40000800000 */
[----:B------:R-:W-:Y:S02]  /*8ae0*/  SEL R0, R0, RZ, P1 ;  /* 0x000000ff00007207 */ /* 0x000fe40000800000 */
[----:B------:R-:W-:Y:S01]  /*8af0*/  LOP3.LUT R2, R7, R2, RZ, 0x3c, !PT ;  /* 0x0000000207027212 */ /* 0x000fe200078e3cff */
[----:B-1----:R-:W-:Y:S06]  /*8b00*/  @!P0 BRA `(.L_x_180) ;  /* 0x0000000000dc8947 */ /* 0x002fec0003800000 */
.L_x_192:
[----:B------:R-:W-:Y:S01]  /*8b10*/  IMAD R3, R0, 0x8, R3 ;  /* 0x0000000800037824 */ /* 0x000fe200078e0203 */
[----:B------:R-:W-:-:S07]  /*8b20*/  SHF.L.U32 R0, R2, 0x1f, RZ ;  /* 0x0000001f02007819 */ /* 0x000fce00000006ff */
.L_x_181:
[----:B--2---:R2:W3:Y:S02]  /*8b30*/  SYNCS.PHASECHK.TRANS64.TRYWAIT P0, [R3+URZ], R0 ;  /* 0x00000000030075a7 */ /* 0x0044e4000800017f */
[----:B---3--:R-:W-:Y:S05]  /*8b40*/  @!P0 NANOSLEEP.SYNCS 0x989680 ;  /* 0x009896800000895d */ /* 0x008fea0003900000 */
[----:B------:R-:W3:Y:S02]  /*8b50*/  @!P0 SYNCS.PHASECHK.TRANS64 P0, [R3+URZ], R0 ;  /* 0x00000000030085a7 */ /* 0x000ee4000800007f */
[----:B---3--:R-:W-:Y:S05]  /*8b60*/  @!P0 BRA `(.L_x_181) ;  /* 0xfffffffc00f08947 */ /* 0x008fea000383ffff */
.L_x_175:
[----:B------:R-:W-:Y:S05]  /*8b70*/  BSYNC B0 ;  /* 0x0000000000007941 */ /* 0x000fea0003800000 */
.L_x_174:
[----:B------:R-:W-:Y:S05]  /*8b80*/  EXIT ;  /* 0x000000000000794d */ /* 0x000fea0003800000 */
.L_x_17:
[----:B---3--:R3:W4:Y:S02]  /*8b90*/  SYNCS.PHASECHK.TRANS64.TRYWAIT P1, [R3+URZ], R0 ;  /* 0x00000000030075a7 */ /* 0x008724000802017f */
[----:B----4-:R-:W-:Y:S05]  /*8ba0*/  @!P1 NANOSLEEP.SYNCS 0x989680 ;  /* 0x009896800000995d */ /* 0x010fea0003900000 */
[----:B------:R-:W4:Y:S02]  /*8bb0*/  @!P1 SYNCS.PHASECHK.TRANS64 P1, [R3+URZ], R0 ;  /* 0x00000000030095a7 */ /* 0x000f24000802007f */
[----:B----4-:R-:W-:Y:S05]  /*8bc0*/  @!P1 BRA `(.L_x_17) ;  /* 0xfffffffc00f09947 */ /* 0x010fea000383ffff */
[----:B------:R-:W-:Y:S05]  /*8bd0*/  BRA `(.L_x_16) ;  /* 0xffffff8400987947 */ /* 0x000fea000383ffff */
.L_x_22:
[----:B-1----:R-:W-:-:S04]  /*8be0*/  IMAD.U32 R4, RZ, RZ, UR8 ;  /* 0x00000008ff047e24 */ /* 0x002fc8000f8e00ff */
[----:B------:R1:W2:Y:S03]  /*8bf0*/  SYNCS.PHASECHK.TRANS64.TRYWAIT P1, [R4+URZ], R3 ;  /* 0x00000003040075a7 */ /* 0x0002a6000802017f */
[----:B--2---:R-:W-:Y:S05]  /*8c00*/  @!P1 NANOSLEEP.SYNCS 0x989680 ;  /* 0x009896800000995d */ /* 0x004fea0003900000 */
[----:B------:R-:W2:Y:S02]  /*8c10*/  @!P1 SYNCS.PHASECHK.TRANS64 P1, [R4+URZ], R3 ;  /* 0x00000003040095a7 */ /* 0x000ea4000802007f */
[----:B--2---:R-:W-:Y:S05]  /*8c20*/  @!P1 BRA `(.L_x_22) ;  /* 0xfffffffc00ec9947 */ /* 0x004fea000383ffff */
[----:B------:R-:W-:Y:S05]  /*8c30*/  BRA `(.L_x_21) ;  /* 0xffffff8800d87947 */ /* 0x000fea000383ffff */
.L_x_161:
[----:B------:R-:W-:Y:S01]  /*8c40*/  BSSY B1, `(.L_x_182) ;  /* 0x0000006000017945 */ /* 0x000fe20003800000 */
[----:B------:R-:W-:-:S07]  /*8c50*/  IMAD.MOV.U32 R15, RZ, RZ, -0x1 ;  /* 0xffffffffff0f7424 */ /* 0x000fce00078e00ff */
[----:B------:R-:W-:Y:S05]  /*8c60*/  WARPSYNC.COLLECTIVE R15, `(.L_x_183) ;  /* 0x000000000f0c7348 */ /* 0x000fea0003c00000 */
[----:B------:R-:W-:Y:S02]  /*8c70*/  ELECT P6, UR62, PT ;  /* 0x00000000003e782f */ /* 0x000fe400038c0000 */
[----:B------:R-:W-:Y:S01]  /*8c80*/  MOV R14, UR62 ;  /* 0x0000003e000e7c02 */ /* 0x000fe20008000f00 */
[----:B------:R-:W-:Y:S10]  /*8c90*/  ENDCOLLECTIVE ;  /* 0x000000000000791b */ /* 0x000ff40003800000 */
.L_x_183:
[----:B------:R-:W-:Y:S05]  /*8ca0*/  BSYNC B1 ;  /* 0x0000000000017941 */ /* 0x000fea0003800000 */
.L_x_182:
[----:B------:R-:W-:Y:S05]  /*8cb0*/  BRA `(.L_x_184) ;  /* 0xfffffff000247947 */ /* 0x000fea000383ffff */
.L_x_164:
[----:B0-----:R0:W1:Y:S02]  /*8cc0*/  SYNCS.PHASECHK.TRANS64.TRYWAIT P1, [R14+URZ+0x28], R7 ;  /* 0x000028070e0075a7 */ /* 0x001064000802017f */
[----:B-1----:R-:W-:Y:S05]  /*8cd0*/  @!P1 NANOSLEEP.SYNCS 0x989680 ;  /* 0x009896800000995d */ /* 0x002fea0003900000 */
[----:B------:R-:W1:Y:S02]  /*8ce0*/  @!P1 SYNCS.PHASECHK.TRANS64 P1, [R14+URZ+0x28], R7 ;  /* 0x000028070e0095a7 */ /* 0x000e64000802007f */
[----:B-1----:R-:W-:Y:S05]  /*8cf0*/  @!P1 BRA `(.L_x_164) ;  /* 0xfffffffc00f09947 */ /* 0x002fea000383ffff */
[----:B------:R-:W-:Y:S05]  /*8d00*/  BRA `(.L_x_185) ;  /* 0xfffffff000587947 */ /* 0x000fea000383ffff */
.L_x_173:
[----:B------:R-:W-:Y:S01]  /*8d10*/  BSSY B0, `(.L_x_186) ;  /* 0x0000006000007945 */ /* 0x000fe20003800000 */
[----:B------:R-:W-:-:S07]  /*8d20*/  IMAD.MOV.U32 R15, RZ, RZ, -0x1 ;  /* 0xffffffffff0f7424 */ /* 0x000fce00078e00ff */
[----:B------:R-:W-:Y:S05]  /*8d30*/  WARPSYNC.COLLECTIVE R15, `(.L_x_187) ;  /* 0x000000000f0c7348 */ /* 0x000fea0003c00000 */
[----:B------:R-:W-:Y:S02]  /*8d40*/  ELECT P6, UR62, PT ;  /* 0x00000000003e782f */ /* 0x000fe400038c0000 */
[----:B------:R-:W-:Y:S01]  /*8d50*/  MOV R14, UR62 ;  /* 0x0000003e000e7c02 */ /* 0x000fe20008000f00 */
[----:B------:R-:W-:Y:S10]  /*8d60*/  ENDCOLLECTIVE ;  /* 0x000000000000791b */ /* 0x000ff40003800000 */
.L_x_187:
[----:B------:R-:W-:Y:S05]  /*8d70*/  BSYNC B0 ;  /* 0x0000000000007941 */ /* 0x000fea0003800000 */
.L_x_186:
[----:B------:R-:W-:Y:S05]  /*8d80*/  BRA `(.L_x_188) ;  /* 0xfffffff800a87947 */ /* 0x000fea000383ffff */
.L_x_177:
[----:B0-----:R0:W1:Y:S02]  /*8d90*/  SYNCS.PHASECHK.TRANS64.TRYWAIT P0, [R7+URZ], R2 ;  /* 0x00000002070075a7 */ /* 0x001064000800017f */
[----:B-1----:R-:W-:Y:S05]  /*8da0*/  @!P0 NANOSLEEP.SYNCS 0x989680 ;  /* 0x009896800000895d */ /* 0x002fea0003900000 */
[----:B------:R-:W1:Y:S02]  /*8db0*/  @!P0 SYNCS.PHASECHK.TRANS64 P0, [R7+URZ], R2 ;  /* 0x00000002070085a7 */ /* 0x000e64000800007f */
[----:B-1----:R-:W-:Y:S05]  /*8dc0*/  @!P0 BRA `(.L_x_177) ;  /* 0xfffffffc00f08947 */ /* 0x002fea000383ffff */
[----:B------:R-:W-:Y:S05]  /*8dd0*/  BRA `(.L_x_189) ;  /* 0xfffffff800e87947 */ /* 0x000fea000383ffff */
.L_x_178:
[----:B0-----:R0:W1:Y:S02]  /*8de0*/  SYNCS.PHASECHK.TRANS64.TRYWAIT P0, [R9+URZ], R4 ;  /* 0x00000004090075a7 */ /* 0x001064000800017f */
[----:B-1----:R-:W-:Y:S05]  /*8df0*/  @!P0 NANOSLEEP.SYNCS 0x989680 ;  /* 0x009896800000895d */ /* 0x002fea0003900000 */
[----:B------:R-:W1:Y:S02]  /*8e00*/  @!P0 SYNCS.PHASECHK.TRANS64 P0, [R9+URZ], R4 ;  /* 0x00000004090085a7 */ /* 0x000e64000800007f */
[----:B-1----:R-:W-:Y:S05]  /*8e10*/  @!P0 BRA `(.L_x_178) ;  /* 0xfffffffc00f08947 */ /* 0x002fea000383ffff */
[----:B------:R-:W-:Y:S05]  /*8e20*/  BRA `(.L_x_190) ;  /* 0xfffffff800f87947 */ /* 0x000fea000383ffff */
.L_x_179:
[----:B0-----:R0:W1:Y:S02]  /*8e30*/  SYNCS.PHASECHK.TRANS64.TRYWAIT P0, [R6+URZ], R5 ;  /* 0x00000005060075a7 */ /* 0x001064000800017f */
[----:B-1----:R-:W-:Y:S05]  /*8e40*/  @!P0 NANOSLEEP.SYNCS 0x989680 ;  /* 0x009896800000895d */ /* 0x002fea0003900000 */
[----:B------:R-:W1:Y:S02]  /*8e50*/  @!P0 SYNCS.PHASECHK.TRANS64 P0, [R6+URZ], R5 ;  /* 0x00000005060085a7 */ /* 0x000e64000800007f */
[----:B-1----:R-:W-:Y:S05]  /*8e60*/  @!P0 BRA `(.L_x_179) ;  /* 0xfffffffc00f08947 */ /* 0x002fea000383ffff */
[----:B------:R-:W-:Y:S05]  /*8e70*/  BRA `(.L_x_191) ;  /* 0xfffffffc00087947 */ /* 0x000fea000383ffff */
.L_x_180:
[----:B-1----:R1:W2:Y:S02]  /*8e80*/  SYNCS.PHASECHK.TRANS64.TRYWAIT P0, [R9+URZ], R4 ;  /* 0x00000004090075a7 */ /* 0x0022a4000800017f */
[----:B--2---:R-:W-:Y:S05]  /*8e90*/  @!P0 NANOSLEEP.SYNCS 0x989680 ;  /* 0x009896800000895d */ /* 0x004fea0003900000 */
[----:B------:R-:W2:Y:S02]  /*8ea0*/  @!P0 SYNCS.PHASECHK.TRANS64 P0, [R9+URZ], R4 ;  /* 0x00000004090085a7 */ /* 0x000ea4000800007f */
[----:B--2---:R-:W-:Y:S05]  /*8eb0*/  @!P0 BRA `(.L_x_180) ;  /* 0xfffffffc00f08947 */ /* 0x004fea000383ffff */
[----:B------:R-:W-:Y:S05]  /*8ec0*/  BRA `(.L_x_192) ;  /* 0xfffffffc00107947 */ /* 0x000fea000383ffff */
.L_x_193:
[----:B------:R-:W-:-:S00]  /*8ed0*/  BRA `(.L_x_193) ;  /* 0xfffffffc00fc7947 */ /* 0x000fc0000383ffff */
[----:B------:R-:W-:-:S00]  /*8ee0*/  NOP ;  /* 0x0000000000007918 */ /* 0x000fc00000000000 */
        /* <DEDUP_REMOVED lines=9> */
.L_x_194:


//--------------------- .nv.global.init           --------------------------
	.section	.nv.global.init,"aw",@progbits
.nv.global.init:
	.type		$str$22,@object
	.size		$str$22,($str$23 - $str$22)
$str$22:
        /*0000*/ 	.byte	0x6b, 0x5f, 0x74, 0x69, 0x6c, 0x65, 0x5f, 0x63, 0x6f, 0x75, 0x6e, 0x74, 0x20, 0x3e, 0x3d, 0x20
        /*0010*/ 	.byte	0x31, 0x00
	.type		$str$23,@object
	.size		$str$23,(__unnamed_1 - $str$23)
$str$23:
        /*0012*/ 	.byte	0x2f, 0x74, 0x6d, 0x70, 0x2f, 0x63, 0x75, 0x74, 0x6c, 0x61, 0x73, 0x73, 0x5f, 0x73, 0x77, 0x65
        /*0022*/ 	.byte	0x65, 0x70, 0x5f, 0x73, 0x72, 0x63, 0x2f, 0x69, 0x6e, 0x63, 0x6c, 0x75, 0x64, 0x65, 0x2f, 0x63
        /*0032*/ 	.byte	0x75, 0x74, 0x6c, 0x61, 0x73, 0x73, 0x2f, 0x67, 0x65, 0x6d, 0x6d, 0x2f, 0x63, 0x6f, 0x6c, 0x6c
        /*0042*/ 	.byte	0x65, 0x63, 0x74, 0x69, 0x76, 0x65, 0x2f, 0x73, 0x6d, 0x39, 0x30, 0x5f, 0x6d, 0x6d, 0x61, 0x5f
        /*0052*/ 	.byte	0x74, 0x6d, 0x61, 0x5f, 0x67, 0x6d, 0x6d, 0x61, 0x5f, 0x73, 0x73, 0x5f, 0x77, 0x61, 0x72, 0x70
        /*0062*/ 	.byte	0x73, 0x70, 0x65, 0x63, 0x69, 0x61, 0x6c, 0x69, 0x7a, 0x65, 0x64, 0x2e, 0x68, 0x70, 0x70, 0x00
	.type		__unnamed_1,@object
	.size		__unnamed_1,(.L_0 - __unnamed_1)
__unnamed_1:
        /*0072*/ 	.byte	0x76, 0x6f, 0x69, 0x64, 0x20, 0x63, 0x75, 0x74, 0x6c, 0x61, 0x73, 0x73, 0x3a, 0x3a, 0x67, 0x65
        /* <DEDUP_REMOVED lines=179> */
        /*0bb2*/ 	.byte	0x64, 0x65, 0x6e, 0x74, 0x69, 0x74, 0x79, 0x5d, 0x00
.L_0:


//--------------------- .nv.shared._ZN7cutlass13device_kernelINS_4gemm6kernel13GemmUniversalIN4cute5tupleIJiiiiEEENS1_10collective13CollectiveMmaINS1_34MainloopSm90TmaGmmaWarpSpecializedILi5ENS5_IJNS4_1CILi1EEESB_SB_EEENS1_35KernelTmaWarpSpecializedCooperativeEEENS5_IJNSA_ILi256EEENSA_ILi64EEESG_EEENS_6half_tENS5_IJlSB_lEEESI_SJ_NS4_8TiledMMAINS4_8MMA_AtomIJNS4_4SM904GMMA25MMA_64x64x16_F32F16F16_SSILNSN_5MajorE0ELSP_0ELNSN_7ScaleInE1ELSQ_1EEEEEENS4_6LayoutINS5_IJNSA_ILi2EEESB_SB_EEENS5_IJSB_NSA_ILi0EEESW_EEEEENS5_IJNS4_10UnderscoreESZ_SZ_EEEEENS4_13SM90_TMA_LOADENS4_14ComposedLayoutINS4_7SwizzleILi3ELi4ELi3EEENS4_18smem_ptr_flag_bitsILi16EEENST_INS5_IJNSA_ILi8EEESG_EEENS5_IJSG_SB_EEEEEEEvNS4_8identityES12_S1C_vS1D_EENS_8epilogue10collective6detail29Sm90TmaWarpSpecializedAdapterINS1G_15DefaultEpilogueISI_SJ_SJ_NS1F_6thread17LinearCombinationISI_Li1EffLNS1K_9ScaleType4KindE0ELNS_15FloatRoundStyleE2ESI_EENS1_15EpilogueDefaultEEEEEvvEEEEvNT_6ParamsE --------------------------
	.section	.nv.shared._ZN7cutlass13device_kernelINS_4gemm6kernel13GemmUniversalIN4cute5tupleIJiiiiEEENS1_10collective13CollectiveMmaINS1_34MainloopSm90TmaGmmaWarpSpecializedILi5ENS5_IJNS4_1CILi1EEESB_SB_EEENS1_35KernelTmaWarpSpecializedCooperativeEEENS5_IJNSA_ILi256EEENSA_ILi64EEESG_EEENS_6half_tENS5_IJlSB_lEEESI_SJ_NS4_8TiledMMAINS4_8MMA_AtomIJNS4_4SM904GMMA25MMA_64x64x16_F32F16F16_SSILNSN_5MajorE0ELSP_0ELNSN_7ScaleInE1ELSQ_1EEEEEENS4_6LayoutINS5_IJNSA_ILi2EEESB_SB_EEENS5_IJSB_NSA_ILi0EEESW_EEEEENS5_IJNS4_10UnderscoreESZ_SZ_EEEEENS4_13SM90_TMA_LOADENS4_14ComposedLayoutINS4_7SwizzleILi3ELi4ELi3EEENS4_18smem_ptr_flag_bitsILi16EEENST_INS5_IJNSA_ILi8EEESG_EEENS5_IJSG_SB_EEEEEEEvNS4_8identityES12_S1C_vS1D_EENS_8epilogue10collective6detail29Sm90TmaWarpSpecializedAdapterINS1G_15DefaultEpilogueISI_SJ_SJ_NS1F_6thread17LinearCombinationISI_Li1EffLNS1K_9ScaleType4KindE0ELNS_15FloatRoundStyleE2ESI_EENS1_15EpilogueDefaultEEEEEvvEEEEvNT_6ParamsE,"aw",@nobits
	.sectionflags	@""
	.align	16
	.zero		1024


//--------------------- .nv.shared.reserved.0     --------------------------
	.section	.nv.shared.reserved.0,"aw",@nobits
	.weak		__nv_reservedSMEM_offset_0_alias
	.size		__nv_reservedSMEM_offset_0_alias, 0, 0
	.other		__nv_reservedSMEM_offset_0_alias,@"STO_CUDA_RESERVED_SHARED STV_DEFAULT"
__nv_reservedSMEM_offset_0_alias:
	.zero		0


//--------------------- .nv.global                --------------------------
	.section	.nv.global,"aw",@nobits
.nv.global:
	.type		_ZN40_INTERNAL_ec0245a8_4_k_cu_dba5750b_239894cute1_E,@object
	.size		_ZN40_INTERNAL_ec0245a8_4_k_cu_dba5750b_239894cute1_E,(_ZN40_INTERNAL_ec0245a8_4_k_cu_dba5750b_239894cuda3std3__45__cpo6cbeginE - _ZN40_INTERNAL_ec0245a8_4_k_cu_dba5750b_239894cute1_E)
_ZN40_INTERNAL_ec0245a8_4_k_cu_dba5750b_239894cute1_E:
	.zero		1
	.type		_ZN40_INTERNAL_ec0245a8_4_k_cu_dba5750b_239894cuda3std3__45__cpo6cbeginE,@object
	.size		_ZN40_INTERNAL_ec0245a8_4_k_cu_dba5750b_239894cuda3std3__45__cpo6cbeginE,(_ZN40_INTERNAL_ec0245a8_4_k_cu_dba5750b_239894cuda3std3__48in_placeE - _ZN40_INTERNAL_ec0245a8_4_k_cu_dba5750b_239894cuda3std3__45__cpo6cbeginE)
_ZN40_INTERNAL_ec0245a8_4_k_cu_dba5750b_239894cuda3std3__45__cpo6cbeginE:
	.zero		1
	.type		_ZN40_INTERNAL_ec0245a8_4_k_cu_dba5750b_239894cuda3std3__48in_placeE,@object
	.size		_ZN40_INTERNAL_ec0245a8_4_k_cu_dba5750b_239894cuda3std3__48in_placeE,(_ZN40_INTERNAL_ec0245a8_4_k_cu_dba5750b_239894cuda3std6ranges3__45__cpo9iter_moveE - _ZN40_INTERNAL_ec0245a8_4_k_cu_dba5750b_239894cuda3std3__48in_placeE)
_ZN40_INTERNAL_ec0245a8_4_k_cu_dba5750b_239894cuda3std3__48in_placeE:
	.zero		1
	.type		_ZN40_INTERNAL_ec0245a8_4_k_cu_dba5750b_239894cuda3std6ranges3__45__cpo9iter_moveE,@object
	.size		_ZN40_INTERNAL_ec0245a8_4_k_cu_dba5750b_239894cuda3std6ranges3__45__cpo9iter_moveE,(_ZN40_INTERNAL_ec0245a8_4_k_cu_dba5750b_239894cuda3std3__45__cpo5beginE - _ZN40_INTERNAL_ec0245a8_4_k_cu_dba5750b_239894cuda3std6ranges3__45__cpo9iter_moveE)
_ZN40_INTERNAL_ec0245a8_4_k_cu_dba5750b_239894cuda3std6ranges3__45__cpo9iter_moveE:
	.zero		1
	.type		_ZN40_INTERNAL_ec0245a8_4_k_cu_dba5750b_239894cuda3std3__45__cpo5beginE,@object
	.size		_ZN40_INTERNAL_ec0245a8_4_k_cu_dba5750b_239894cuda3std3__45__cpo5beginE,(_ZN40_INTERNAL_ec0245a8_4_k_cu_dba5750b_239894cuda3std3__442_GLOBAL__N__ec0245a8_4_k_cu_dba5750b_239896ignoreE - _ZN40_INTERNAL_ec0245a8_4_k_cu_dba5750b_239894cuda3std3__45__cpo5beginE)
_ZN40_INTERNAL_ec0245a8_4_k_cu_dba5750b_239894cuda3std3__45__cpo5beginE:
	.zero		1
	.type		_ZN40_INTERNAL_ec0245a8_4_k_cu_dba5750b_239894cuda3std3__442_GLOBAL__N__ec0245a8_4_k_cu_dba5750b_239896ignoreE,@object
	.size		_ZN40_INTERNAL_ec0245a8_4_k_cu_dba5750b_239894cuda3std3__442_GLOBAL__N__ec0245a8_4_k_cu_dba5750b_239896ignoreE,(_ZN40_INTERNAL_ec0245a8_4_k_cu_dba5750b_239894cute7productE - _ZN40_INTERNAL_ec0245a8_4_k_cu_dba5750b_239894cuda3std3__442_GLOBAL__N__ec0245a8_4_k_cu_dba5750b_239896ignoreE)
_ZN40_INTERNAL_ec0245a8_4_k_cu_dba5750b_239894cuda3std3__442_GLOBAL__N__ec0245a8_4_k_cu_dba5750b_239896ignoreE:
	.zero		1
	.type		_ZN40_INTERNAL_ec0245a8_4_k_cu_dba5750b_239894cute7productE,@object
	.size		_ZN40_INTERNAL_ec0245a8_4_k_cu_dba5750b_239894cute7productE,(_ZN40_INTERNAL_ec0245a8_4_k_cu_dba5750b_239894cuda3std3__45__cpo3endE - _ZN40_INTERNAL_ec0245a8_4_k_cu_dba5750b_239894cute7productE)
_ZN40_INTERNAL_ec0245a8_4_k_cu_dba5750b_239894cute7productE:
	.zero		1
	.type		_ZN40_INTERNAL_ec0245a8_4_k_cu_dba5750b_239894cuda3std3__45__cpo3endE,@object
	.size		_ZN40_INTERNAL_ec0245a8_4_k_cu_dba5750b_239894cuda3std3__45__cpo3endE,(_ZN40_INTERNAL_ec0245a8_4_k_cu_dba5750b_239894cuda3std3__419piecewise_constructE - _ZN40_INTERNAL_ec0245a8_4_k_cu_dba5750b_239894cuda3std3__45__cpo3endE)
_ZN40_INTERNAL_ec0245a8_4_k_cu_dba5750b_239894cuda3std3__45__cpo3endE:
	.zero		1
	.type		_ZN40_INTERNAL_ec0245a8_4_k_cu_dba5750b_239894cuda3std3__419piecewise_constructE,@object
	.size		_ZN40_INTERNAL_ec0245a8_4_k_cu_dba5750b_239894cuda3std3__419piecewise_constructE,(_ZN40_INTERNAL_ec0245a8_4_k_cu_dba5750b_239894cuda3std3__45__cpo4cendE - _ZN40_INTERNAL_ec0245a8_4_k_cu_dba5750b_239894cuda3std3__419piecewise_constructE)
_ZN40_INTERNAL_ec0245a8_4_k_cu_dba5750b_239894cuda3std3__419piecewise_constructE:
	.zero		1
	.type		_ZN40_INTERNAL_ec0245a8_4_k_cu_dba5750b_239894cuda3std3__45__cpo4cendE,@object
	.size		_ZN40_INTERNAL_ec0245a8_4_k_cu_dba5750b_239894cuda3std3__45__cpo4cendE,(_ZN40_INTERNAL_ec0245a8_4_k_cu_dba5750b_239894cuda3std6ranges3__45__cpo4swapE - _ZN40_INTERNAL_ec0245a8_4_k_cu_dba5750b_239894cuda3std3__45__cpo4cendE)
_ZN40_INTERNAL_ec0245a8_4_k_cu_dba5750b_239894cuda3std3__45__cpo4cendE:
	.zero		1
	.type		_ZN40_INTERNAL_ec0245a8_4_k_cu_dba5750b_239894cuda3std6ranges3__45__cpo4swapE,@object
	.size		_ZN40_INTERNAL_ec0245a8_4_k_cu_dba5750b_239894cuda3std6ranges3__45__cpo4swapE,(.L_8 - _ZN40_INTERNAL_ec0245a8_4_k_cu_dba5750b_239894cuda3std6ranges3__45__cpo4swapE)
_ZN40_INTERNAL_ec0245a8_4_k_cu_dba5750b_239894cuda3std6ranges3__45__cpo4swapE:
	.zero		1
.L_8:


//--------------------- .nv.constant0._ZN7cutlass13device_kernelINS_4gemm6kernel13GemmUniversalIN4cute5tupleIJiiiiEEENS1_10collective13CollectiveMmaINS1_34MainloopSm90TmaGmmaWarpSpecializedILi5ENS5_IJNS4_1CILi1EEESB_SB_EEENS1_35KernelTmaWarpSpecializedCooperativeEEENS5_IJNSA_ILi256EEENSA_ILi64EEESG_EEENS_6half_tENS5_IJlSB_lEEESI_SJ_NS4_8TiledMMAINS4_8MMA_AtomIJNS4_4SM904GMMA25MMA_64x64x16_F32F16F16_SSILNSN_5MajorE0ELSP_0ELNSN_7ScaleInE1ELSQ_1EEEEEENS4_6LayoutINS5_IJNSA_ILi2EEESB_SB_EEENS5_IJSB_NSA_ILi0EEESW_EEEEENS5_IJNS4_10UnderscoreESZ_SZ_EEEEENS4_13SM90_TMA_LOADENS4_14ComposedLayoutINS4_7SwizzleILi3ELi4ELi3EEENS4_18smem_ptr_flag_bitsILi16EEENST_INS5_IJNSA_ILi8EEESG_EEENS5_IJSG_SB_EEEEEEEvNS4_8identityES12_S1C_vS1D_EENS_8epilogue10collective6detail29Sm90TmaWarpSpecializedAdapterINS1G_15DefaultEpilogueISI_SJ_SJ_NS1F_6thread17LinearCombinationISI_Li1EffLNS1K_9ScaleType4KindE0ELNS_15FloatRoundStyleE2ESI_EENS1_15EpilogueDefaultEEEEEvvEEEEvNT_6ParamsE --------------------------
	.section	.nv.constant0._ZN7cutlass13device_kernelINS_4gemm6kernel13GemmUniversalIN4cute5tupleIJiiiiEEENS1_10collective13CollectiveMmaINS1_34MainloopSm90TmaGmmaWarpSpecializedILi5ENS5_IJNS4_1CILi1EEESB_SB_EEENS1_35KernelTmaWarpSpecializedCooperativeEEENS5_IJNSA_ILi256EEENSA_ILi64EEESG_EEENS_6half_tENS5_IJlSB_lEEESI_SJ_NS4_8TiledMMAINS4_8MMA_AtomIJNS4_4SM904GMMA25MMA_64x64x16_F32F16F16_SSILNSN_5MajorE0ELSP_0ELNSN_7ScaleInE1ELSQ_1EEEEEENS4_6LayoutINS5_IJNSA_ILi2EEESB_SB_EEENS5_IJSB_NSA_ILi0EEESW_EEEEENS5_IJNS4_10UnderscoreESZ_SZ_EEEEENS4_13SM90_TMA_LOADENS4_14ComposedLayoutINS4_7SwizzleILi3ELi4ELi3EEENS4_18smem_ptr_flag_bitsILi16EEENST_INS5_IJNSA_ILi8EEESG_EEENS5_IJSG_SB_EEEEEEEvNS4_8identityES12_S1C_vS1D_EENS_8epilogue10collective6detail29Sm90TmaWarpSpecializedAdapterINS1G_15DefaultEpilogueISI_SJ_SJ_NS1F_6thread17LinearCombinationISI_Li1EffLNS1K_9ScaleType4KindE0ELNS_15FloatRoundStyleE2ESI_EENS1_15EpilogueDefaultEEEEEvvEEEEvNT_6ParamsE,"a",@progbits
	.sectionflags	@""
	.align	4
.nv.constant0._ZN7cutlass13device_kernelINS_4gemm6kernel13GemmUniversalIN4cute5tupleIJiiiiEEENS1_10collective13CollectiveMmaINS1_34MainloopSm90TmaGmmaWarpSpecializedILi5ENS5_IJNS4_1CILi1EEESB_SB_EEENS1_35KernelTmaWarpSpecializedCooperativeEEENS5_IJNSA_ILi256EEENSA_ILi64EEESG_EEENS_6half_tENS5_IJlSB_lEEESI_SJ_NS4_8TiledMMAINS4_8MMA_AtomIJNS4_4SM904GMMA25MMA_64x64x16_F32F16F16_SSILNSN_5MajorE0ELSP_0ELNSN_7ScaleInE1ELSQ_1EEEEEENS4_6LayoutINS5_IJNSA_ILi2EEESB_SB_EEENS5_IJSB_NSA_ILi0EEESW_EEEEENS5_IJNS4_10UnderscoreESZ_SZ_EEEEENS4_13SM90_TMA_LOADENS4_14ComposedLayoutINS4_7SwizzleILi3ELi4ELi3EEENS4_18smem_ptr_flag_bitsILi16EEENST_INS5_IJNSA_ILi8EEESG_EEENS5_IJSG_SB_EEEEEEEvNS4_8identityES12_S1C_vS1D_EENS_8epilogue10collective6detail29Sm90TmaWarpSpecializedAdapterINS1G_15DefaultEpilogueISI_SJ_SJ_NS1F_6thread17LinearCombinationISI_Li1EffLNS1K_9ScaleType4KindE0ELNS_15FloatRoundStyleE2ESI_EENS1_15EpilogueDefaultEEEEEvvEEEEvNT_6ParamsE:
	.zero		1664


//--------------------- SYMBOLS --------------------------

	.type		.nv.reservedSmem.offset0,@object
	.size		.nv.reservedSmem.offset0,0x4
	.type		__assertfail,@function
